	.target	sm_100a

	.elftype	@"ET_EXEC"


//--------------------- .note.nv.tkinfo           --------------------------
	.section	.note.nv.tkinfo,"",@"SHT_NOTE"
	.sectionflags	@"SHF_NOTE_NV_TKINFO"
	.tkinfo
        /*0018*/ 	.word	0x00000081
        /*0030*/ 	.string	""
        /*0030*/ 	.string	"ptxas-blackwell"
        /*0030*/ 	.string	"Cuda compilation tools, release 12.9, V12.9.86"
        /*0030*/ 	.string	"Build cuda_12.9.r12.9/compiler.36037853_0"
        /*0030*/ 	.string	"-v  -suppress-debug-info  -lineinfo  -arch sm_100a "



//--------------------- .note.nv.cuver            --------------------------
	.section	.note.nv.cuver,"",@"SHT_NOTE"
	.sectionflags	@"SHF_NOTE_NV_CUVER"
        /*0018*/ 	.short	0x0001
        /*001a*/ 	.short	0x0064
        /*001c*/ 	.short	0x0001
        /*001e*/ 	.short	0x0000
        /*0020*/ 	.short	0x0001
        /*0022*/ 	.short	0x0000


//--------------------- .nv.info                  --------------------------
	.section	.nv.info,"",@"SHT_CUDA_INFO"
	.align	4


	//----- nvinfo : EIATTR_REGCOUNT
	.align		4
        /*0000*/ 	.byte	0x04, 0x2f
        /*0002*/ 	.short	(.L_4 - .L_3)
	.align		4
.L_3:
        /*0004*/ 	.word	index@(gluon_tcgen05)
        /*0008*/ 	.word	0x00000087


	//----- nvinfo : EIATTR_FRAME_SIZE
	.align		4
.L_4:
        /*000c*/ 	.byte	0x04, 0x11
        /*000e*/ 	.short	(.L_6 - .L_5)
	.align		4
.L_5:
        /*0010*/ 	.word	index@($__internal_2_$__cuda_sm10x_tcgen05_guardrail_trap_unallocated_columns_being_dealloced)
        /*0014*/ 	.word	0x00000000


	//----- nvinfo : EIATTR_FRAME_SIZE
	.align		4
.L_6:
        /*0018*/ 	.byte	0x04, 0x11
        /*001a*/ 	.short	(.L_8 - .L_7)
	.align		4
.L_7:
        /*001c*/ 	.word	index@($__internal_1_$__cuda_sm10x_tcgen05_guardrail_trap_phase_invalid_during_alloc)
        /*0020*/ 	.word	0x00000000


	//----- nvinfo : EIATTR_FRAME_SIZE
	.align		4
.L_8:
        /*0024*/ 	.byte	0x04, 0x11
        /*0026*/ 	.short	(.L_10 - .L_9)
	.align		4
.L_9:
        /*0028*/ 	.word	index@($__internal_0_$__cuda_sm10x_tcgen05_guardrail_trap_col_being_dealloced_not_returned_by_alloc)
        /*002c*/ 	.word	0x00000000


	//----- nvinfo : EIATTR_FRAME_SIZE
	.align		4
.L_10:
        /*0030*/ 	.byte	0x04, 0x11
        /*0032*/ 	.short	(.L_12 - .L_11)
	.align		4
.L_11:
        /*0034*/ 	.word	index@(gluon_tcgen05)
        /*0038*/ 	.word	0x00000000


	//----- nvinfo : EIATTR_MIN_STACK_SIZE
	.align		4
.L_12:
        /*003c*/ 	.byte	0x04, 0x12
        /*003e*/ 	.short	(.L_14 - .L_13)
	.align		4
.L_13:
        /*0040*/ 	.word	index@(gluon_tcgen05)
        /*0044*/ 	.word	0x00000000
.L_14:


//--------------------- .nv.info.gluon_tcgen05    --------------------------
	.section	.nv.info.gluon_tcgen05,"",@"SHT_CUDA_INFO"
	.sectionflags	@""
	.align	4


	//----- nvinfo : EIATTR_CUDA_API_VERSION
	.align		4
        /*0000*/ 	.byte	0x04, 0x37
        /*0002*/ 	.short	(.L_16 - .L_15)
.L_15:
        /*0004*/ 	.word	0x00000081


	//----- nvinfo : EIATTR_KPARAM_INFO
	.align		4
.L_16:
        /*0008*/ 	.byte	0x04, 0x17
        /*000a*/ 	.short	(.L_18 - .L_17)
.L_17:
        /*000c*/ 	.word	0x00000000
        /*0010*/ 	.short	0x000a
        /*0012*/ 	.short	0x0048
        /*0014*/ 	.byte	0x00, 0xf4, 0x21, 0x00


	//----- nvinfo : EIATTR_KPARAM_INFO
	.align		4
.L_18:
        /*0018*/ 	.byte	0x04, 0x17
        /*001a*/ 	.short	(.L_20 - .L_19)
.L_19:
        /*001c*/ 	.word	0x00000000
        /*0020*/ 	.short	0x0009
        /*0022*/ 	.short	0x0040
        /*0024*/ 	.byte	0x00, 0xf4, 0x21, 0x00


	//----- nvinfo : EIATTR_KPARAM_INFO
	.align		4
.L_20:
        /*0028*/ 	.byte	0x04, 0x17
        /*002a*/ 	.short	(.L_22 - .L_21)
.L_21:
        /*002c*/ 	.word	0x00000000
        /*0030*/ 	.short	0x0008
        /*0032*/ 	.short	0x0038
        /*0034*/ 	.byte	0x00, 0xf0, 0x21, 0x00


	//----- nvinfo : EIATTR_KPARAM_INFO
	.align		4
.L_22:
        /*0038*/ 	.byte	0x04, 0x17
        /*003a*/ 	.short	(.L_24 - .L_23)
.L_23:
        /*003c*/ 	.word	0x00000000
        /*0040*/ 	.short	0x0007
        /*0042*/ 	.short	0x0030
        /*0044*/ 	.byte	0x00, 0xf0, 0x21, 0x00


	//----- nvinfo : EIATTR_KPARAM_INFO
	.align		4
.L_24:
        /*0048*/ 	.byte	0x04, 0x17
        /*004a*/ 	.short	(.L_26 - .L_25)
.L_25:
        /*004c*/ 	.word	0x00000000
        /*0050*/ 	.short	0x0006
        /*0052*/ 	.short	0x0028
        /*0054*/ 	.byte	0x00, 0xf0, 0x21, 0x00


	//----- nvinfo : EIATTR_KPARAM_INFO
	.align		4
.L_26:
        /*0058*/ 	.byte	0x04, 0x17
        /*005a*/ 	.short	(.L_28 - .L_27)
.L_27:
        /*005c*/ 	.word	0x00000000
        /*0060*/ 	.short	0x0005
        /*0062*/ 	.short	0x0020
        /*0064*/ 	.byte	0x00, 0xf0, 0x11, 0x00


	//----- nvinfo : EIATTR_KPARAM_INFO
	.align		4
.L_28:
        /*0068*/ 	.byte	0x04, 0x17
        /*006a*/ 	.short	(.L_30 - .L_29)
.L_29:
        /*006c*/ 	.word	0x00000000
        /*0070*/ 	.short	0x0004
        /*0072*/ 	.short	0x001c
        /*0074*/ 	.byte	0x00, 0xf0, 0x11, 0x00


	//----- nvinfo : EIATTR_KPARAM_INFO
	.align		4
.L_30:
        /*0078*/ 	.byte	0x04, 0x17
        /*007a*/ 	.short	(.L_32 - .L_31)
.L_31:
        /*007c*/ 	.word	0x00000000
        /*0080*/ 	.short	0x0003
        /*0082*/ 	.short	0x0018
        /*0084*/ 	.byte	0x00, 0xf0, 0x11, 0x00


	//----- nvinfo : EIATTR_KPARAM_INFO
	.align		4
.L_32:
        /*0088*/ 	.byte	0x04, 0x17
        /*008a*/ 	.short	(.L_34 - .L_33)
.L_33:
        /*008c*/ 	.word	0x00000000
        /*0090*/ 	.short	0x0002
        /*0092*/ 	.short	0x0010
        /*0094*/ 	.byte	0x00, 0xf4, 0x21, 0x00


	//----- nvinfo : EIATTR_KPARAM_INFO
	.align		4
.L_34:
        /*0098*/ 	.byte	0x04, 0x17
        /*009a*/ 	.short	(.L_36 - .L_35)
.L_35:
        /*009c*/ 	.word	0x00000000
        /*00a0*/ 	.short	0x0001
        /*00a2*/ 	.short	0x0008
        /*00a4*/ 	.byte	0x00, 0xf4, 0x21, 0x00


	//----- nvinfo : EIATTR_KPARAM_INFO
	.align		4
.L_36:
        /*00a8*/ 	.byte	0x04, 0x17
        /*00aa*/ 	.short	(.L_38 - .L_37)
.L_37:
        /*00ac*/ 	.word	0x00000000
        /*00b0*/ 	.short	0x0000
        /*00b2*/ 	.short	0x0000
        /*00b4*/ 	.byte	0x00, 0xf4, 0x21, 0x00


	//----- nvinfo : EIATTR_AT_ENTRY_FRAGMENTS
	.align		4
.L_38:
        /*00b8*/ 	.byte	0x04, 0x4f
        /*00ba*/ 	.short	(.L_40 - .L_39)


	//   ....[0]....
.L_39:
        /*00bc*/ 	.word	0x00000004


	//----- nvinfo : EIATTR_RESERVED_SMEM_USED
	.align		4
.L_40:
        /*00c0*/ 	.byte	0x01, 0x41
	.zero		2


	//----- nvinfo : EIATTR_SPARSE_MMA_MASK
	.align		4
        /*00c4*/ 	.byte	0x03, 0x50
        /*00c6*/ 	.short	0x0000


	//----- nvinfo : EIATTR_TCGEN05_1CTA_USED
	.align		4
        /*00c8*/ 	.byte	0x01, 0x51
	.zero		2


	//----- nvinfo : EIATTR_MAXREG_COUNT
	.align		4
        /*00cc*/ 	.byte	0x03, 0x1b
        /*00ce*/ 	.short	0x00ff


	//----- nvinfo : EIATTR_NUM_BARRIERS
	.align		4
        /*00d0*/ 	.byte	0x02, 0x4c
        /*00d2*/ 	.byte	0x01
	.zero		1


	//----- nvinfo : EIATTR_INT_WARP_WIDE_INSTR_OFFSETS
	.align		4
        /*00d4*/ 	.byte	0x04, 0x31
        /*00d6*/ 	.short	(.L_42 - .L_41)


	//   ....[0]....
.L_41:
        /*00d8*/ 	.word	0x00001760


	//   ....[1]....
        /*00dc*/ 	.word	0x00001780


	//   ....[2]....
        /*00e0*/ 	.word	0x00001800


	//   ....[3]....
        /*00e4*/ 	.word	0x00001920


	//   ....[4]....
        /*00e8*/ 	.word	0x00001930


	//   ....[5]....
        /*00ec*/ 	.word	0x00001940


	//   ....[6]....
        /*00f0*/ 	.word	0x00001950


	//   ....[7]....
        /*00f4*/ 	.word	0x00001c00


	//   ....[8]....
        /*00f8*/ 	.word	0x00001c10


	//   ....[9]....
        /*00fc*/ 	.word	0x00001d30


	//   ....[10]....
        /*0100*/ 	.word	0x00001d40


	//   ....[11]....
        /*0104*/ 	.word	0x00001d90


	//   ....[12]....
        /*0108*/ 	.word	0x00001dd0


	//   ....[13]....
        /*010c*/ 	.word	0x00001f60


	//   ....[14]....
        /*0110*/ 	.word	0x00001f70


	//   ....[15]....
        /*0114*/ 	.word	0x00002180


	//   ....[16]....
        /*0118*/ 	.word	0x00002190


	//   ....[17]....
        /*011c*/ 	.word	0x00002900


	//   ....[18]....
        /*0120*/ 	.word	0x00002950


	//----- nvinfo : EIATTR_COOP_GROUP_MASK_REGIDS
	.align		4
.L_42:
        /*0124*/ 	.byte	0x04, 0x29
        /*0126*/ 	.short	(.L_44 - .L_43)


	//   ....[0]....
.L_43:
        /*0128*/ 	.word	0xffffffff


	//   ....[1]....
        /*012c*/ 	.word	0xffffffff


	//   ....[2]....
        /*0130*/ 	.word	0xffffffff


	//   ....[3]....
        /*0134*/ 	.word	0xffffffff


	//   ....[4]....
        /*0138*/ 	.word	0xffffffff


	//   ....[5]....
        /*013c*/ 	.word	0xffffffff


	//   ....[6]....
        /*0140*/ 	.word	0xffffffff


	//   ....[7]....
        /*0144*/ 	.word	0xffffffff


	//   ....[8]....
        /*0148*/ 	.word	0xffffffff


	//   ....[9]....
        /*014c*/ 	.word	0xffffffff


	//----- nvinfo : EIATTR_COOP_GROUP_INSTR_OFFSETS
	.align		4
.L_44:
        /*0150*/ 	.byte	0x04, 0x28
        /*0152*/ 	.short	(.L_46 - .L_45)


	//   ....[0]....
.L_45:
        /*0154*/ 	.word	0x00000050


	//   ....[1]....
        /*0158*/ 	.word	0x00000310


	//   ....[2]....
        /*015c*/ 	.word	0x00000500


	//   ....[3]....
        /*0160*/ 	.word	0x000009a0


	//   ....[4]....
        /*0164*/ 	.word	0x00000ae0


	//   ....[5]....
        /*0168*/ 	.word	0x00000fe0


	//   ....[6]....
        /*016c*/ 	.word	0x00001120


	//   ....[7]....
        /*0170*/ 	.word	0x00001610


	//   ....[8]....
        /*0174*/ 	.word	0x00002790


	//   ....[9]....
        /*0178*/ 	.word	0x00002a00


	//----- nvinfo : EIATTR_VRC_CTA_INIT_COUNT
	.align		4
.L_46:
        /*017c*/ 	.byte	0x02, 0x4a
        /*017e*/ 	.byte	0x80
	.zero		1


	//----- nvinfo : EIATTR_MBARRIER_INSTR_OFFSETS
	.align		4
        /*0180*/ 	.byte	0x04, 0x39
        /*0182*/ 	.short	(.L_48 - .L_47)


	//   ....[0]....
.L_47:
        /*0184*/ 	.word	0x00001820
        /*0188*/ 	.word	0x000000ff
        /*018c*/ 	.word	0x00008000
        /*0190*/ 	.short	0x0100
        /*0192*/ 	.byte	0x08
	.zero		1


	//   ....[1]....
        /*0194*/ 	.word	0x00001830
        /*0198*/ 	.word	0x000000ff
        /*019c*/ 	.word	0x00008010
        /*01a0*/ 	.short	0x0100
        /*01a2*/ 	.byte	0x08
	.zero		1


	//   ....[2]....
        /*01a4*/ 	.word	0x00001ac0
        /*01a8*/ 	.word	0x000000ff
        /*01ac*/ 	.word	0x00008000
        /*01b0*/ 	.short	0x010a
        /*01b2*/ 	.byte	0x08
	.zero		1


	//   ....[3]....
        /*01b4*/ 	.word	0x00001c60
        /*01b8*/ 	.word	0x000000ff
        /*01bc*/ 	.word	0x00008010
        /*01c0*/ 	.short	0x010a
        /*01c2*/ 	.byte	0x08
	.zero		1


	//   ....[4]....
        /*01c4*/ 	.word	0x00001e40
        /*01c8*/ 	.word	0x000000ff
        /*01cc*/ 	.word	0x00008000
        /*01d0*/ 	.short	0x010a
        /*01d2*/ 	.byte	0x08
	.zero		1


	//   ....[5]....
        /*01d4*/ 	.word	0x00001fb0
        /*01d8*/ 	.word	0x000000ff
        /*01dc*/ 	.word	0x00008010
        /*01e0*/ 	.short	0x010a
        /*01e2*/ 	.byte	0x08
	.zero		1


	//   ....[6]....
        /*01e4*/ 	.word	0x00002040
        /*01e8*/ 	.word	0x000000ff
        /*01ec*/ 	.word	0x00008000
        /*01f0*/ 	.short	0x0108
        /*01f2*/ 	.byte	0x08
	.zero		1


	//   ....[7]....
        /*01f4*/ 	.word	0x00002050
        /*01f8*/ 	.word	0x000000ff
        /*01fc*/ 	.word	0x00008010
        /*0200*/ 	.short	0x0108
        /*0202*/ 	.byte	0x08
	.zero		1


	//   ....[8]....
        /*0204*/ 	.word	0x00002a20
        /*0208*/ 	.word	0x000000ff
        /*020c*/ 	.word	0x00008000
        /*0210*/ 	.short	0x010a
        /*0212*/ 	.byte	0x08
	.zero		1


	//   ....[9]....
        /*0214*/ 	.word	0x00002a50
        /*0218*/ 	.word	0x000000ff
        /*021c*/ 	.word	0x00008010
        /*0220*/ 	.short	0x010a
        /*0222*/ 	.byte	0x08
	.zero		1


	//   ....[10]....
        /*0224*/ 	.word	0x00002a80
        /*0228*/ 	.word	0x000000ff
        /*022c*/ 	.word	0x00008000
        /*0230*/ 	.short	0x010a
        /*0232*/ 	.byte	0x08
	.zero		1


	//   ....[11]....
        /*0234*/ 	.word	0x00002ab0
        /*0238*/ 	.word	0x000000ff
        /*023c*/ 	.word	0x00008010
        /*0240*/ 	.short	0x010a
        /*0242*/ 	.byte	0x08
	.zero		1


	//----- nvinfo : EIATTR_NUM_MBARRIERS
	.align		4
.L_48:
        /*0244*/ 	.byte	0x03, 0x38
        /*0246*/ 	.short	0x0002


	//----- nvinfo : EIATTR_EXIT_INSTR_OFFSETS
	.align		4
        /*0248*/ 	.byte	0x04, 0x1c
        /*024a*/ 	.short	(.L_50 - .L_49)


	//   ....[0]....
.L_49:
        /*024c*/ 	.word	0x00002a10


	//----- nvinfo : EIATTR_REQNTID
	.align		4
.L_50:
        /*0250*/ 	.byte	0x04, 0x10
        /*0252*/ 	.short	(.L_52 - .L_51)
.L_51:
        /*0254*/ 	.word	0x00000080
        /*0258*/ 	.word	0x00000001
        /*025c*/ 	.word	0x00000001


	//----- nvinfo : EIATTR_CRS_STACK_SIZE
	.align		4
.L_52:
        /*0260*/ 	.byte	0x04, 0x1e
        /*0262*/ 	.short	(.L_54 - .L_53)
.L_53:
        /*0264*/ 	.word	0x00000000


	//----- nvinfo : EIATTR_CBANK_PARAM_SIZE
	.align		4
.L_54:
        /*0268*/ 	.byte	0x03, 0x19
        /*026a*/ 	.short	0x0050


	//----- nvinfo : EIATTR_PARAM_CBANK
	.align		4
        /*026c*/ 	.byte	0x04, 0x0a
        /*026e*/ 	.short	(.L_56 - .L_55)
	.align		4
.L_55:
        /*0270*/ 	.word	index@(.nv.constant0.gluon_tcgen05)
        /*0274*/ 	.short	0x0380
        /*0276*/ 	.short	0x0050


	//----- nvinfo : EIATTR_SW_WAR
	.align		4
.L_56:
        /*0278*/ 	.byte	0x04, 0x36
        /*027a*/ 	.short	(.L_58 - .L_57)
.L_57:
        /*027c*/ 	.word	0x00000008
.L_58:


//--------------------- .nv.compat                --------------------------
	.section	.nv.compat,"",@"SHT_CUDA_COMPAT_INFO"
	.align	4
        /*0000*/ 	.byte	0x02, 0x02, 0x02, 0x00, 0x02, 0x05, 0x05, 0x00, 0x02, 0x03, 0x03, 0x00, 0x02, 0x06, 0x01, 0x00


//--------------------- .nv.callgraph             --------------------------
	.section	.nv.callgraph,"",@"SHT_CUDA_CALLGRAPH"
	.align	4
	.sectionentsize	8
	.align		4
        /*0000*/ 	.word	0x00000000
	.align		4
        /*0004*/ 	.word	0xffffffff
	.align		4
        /*0008*/ 	.word	0x00000000
	.align		4
        /*000c*/ 	.word	0xfffffffe
	.align		4
        /*0010*/ 	.word	0x00000000
	.align		4
        /*0014*/ 	.word	0xfffffffd
	.align		4
        /*0018*/ 	.word	0x00000000
	.align		4
        /*001c*/ 	.word	0xfffffffc


//--------------------- .text.gluon_tcgen05       --------------------------
	.section	.text.gluon_tcgen05,"ax",@progbits
	.align	128
        .global         gluon_tcgen05
        .type           gluon_tcgen05,@function
        .size           gluon_tcgen05,(.L_x_73 - gluon_tcgen05)
        .other          gluon_tcgen05,@"STO_CUDA_ENTRY STV_DEFAULT"
gluon_tcgen05:
.text.gluon_tcgen05:
[----:B------:R-:W1:Y:S01]  /*0000*/  LDC R1, c[0x0][0x37c] ;  /* 0x0000df00ff017b82 */ /* 0x000e620000000800 */
[----:B------:R-:W2:Y:S02]  /*0010*/  S2R R0, SR_TID.X ;  /* 0x0000000000007919 */ /* 0x000ea40000002100 */
[----:B--2---:R-:W-:-:S13]  /*0020*/  ISETP.GE.U32.AND P2, PT, R0, 0x20, PT ;  /* 0x000000200000780c */ /* 0x004fda0003f46070 */
[----:B------:R-:W-:Y:S05]  /*0030*/  @P2 BRA `(.L_x_0) ;  /* 0x0000000000b82947 */ /* 0x000fea0003800000 */
[----:B------:R-:W2:Y:S01]  /*0040*/  S2UR UR6, SR_CgaCtaId ;  /* 0x00000000000679c3 */ /* 0x000ea20000008800 */
[----:B------:R-:W-:Y:S01]  /*0050*/  NOP ;  /* 0x0000000000007918 */ /* 0x000fe20000000000 */
[----:B------:R-:W-:Y:S02]  /*0060*/  UMOV UR4, 0x40 ;  /* 0x0000004000047882 */ /* 0x000fe40000000000 */
[----:B--2---:R-:W-:-:S09]  /*0070*/  ULEA UR4, UR6, UR4, 0x18 ;  /* 0x0000000406047291 */ /* 0x004fd2000f8ec0ff */
[----:B------:R-:W2:Y:S01]  /*0080*/  LDS.U8 R2, [UR4] ;  /* 0x00000004ff027984 */ /* 0x000ea20008000000 */
[----:B------:R-:W-:Y:S02]  /*0090*/  UMOV UR4, 0x400 ;  /* 0x0000040000047882 */ /* 0x000fe40000000000 */
[----:B------:R-:W-:Y:S01]  /*00a0*/  ULEA UR4, UR6, UR4, 0x18 ;  /* 0x0000000406047291 */ /* 0x000fe2000f8ec0ff */
[----:B--2---:R-:W-:-:S13]  /*00b0*/  ISETP.NE.AND P0, PT, R2, RZ, PT ;  /* 0x000000ff0200720c */ /* 0x004fda0003f05270 */
[----:B------:R-:W-:Y:S05]  /*00c0*/  @P0 BRA `(.L_x_1) ;  /* 0x00000000007c0947 */ /* 0x000fea0003800000 */
[----:B------:R-:W-:-:S13]  /*00d0*/  ELECT P0, URZ, PT ;  /* 0x0000000000ff782f */ /* 0x000fda0003800000 */
[----:B------:R-:W-:Y:S05]  /*00e0*/  @!P0 BRA `(.L_x_2) ;  /* 0x0000000000848947 */ /* 0x000fea0003800000 */
[----:B------:R-:W-:Y:S01]  /*00f0*/  UMOV UR5, 0x4 ;  /* 0x0000000400057882 */ /* 0x000fe20000000000 */
[----:B------:R-:W-:Y:S02]  /*0100*/  IMAD.MOV.U32 R5, RZ, RZ, 0x1 ;  /* 0x00000001ff057424 */ /* 0x000fe400078e00ff */
[----:B------:R-:W-:Y:S02]  /*0110*/  IMAD.MOV.U32 R3, RZ, RZ, 0xf ;  /* 0x0000000fff037424 */ /* 0x000fe400078e00ff */
[----:B------:R-:W-:Y:S04]  /*0120*/  DEPBAR.LE SB2, 0x36 ;  /* 0x0000ad800000791a */ /* 0x000fe80000000000 */
[----:B------:R-:W2:Y:S02]  /*0130*/  UTCATOMSWS.FIND_AND_SET.ALIGN UP0, UR5, UR5 ;  /* 0x00000005000575e3 */ /* 0x000ea40008000800 */
[----:B--2---:R-:W-:-:S04]  /*0140*/  PLOP3.LUT P0, PT, PT, PT, UP0, 0x80, 0x8 ;  /* 0x000000000008781c */ /* 0x004fc80003f0f008 */
[----:B------:R-:W-:-:S04]  /*0150*/  SEL R2, RZ, 0xffffffff, !P0 ;  /* 0xffffffffff027807 */ /* 0x000fc80004000000 */
[----:B------:R-:W-:Y:S01]  /*0160*/  ISETP.NE.AND P0, PT, R2, RZ, PT ;  /* 0x000000ff0200720c */ /* 0x000fe20003f05270 */
[----:B------:R-:W-:-:S12]  /*0170*/  IMAD.U32 R2, RZ, RZ, UR5 ;  /* 0x00000005ff027e24 */ /* 0x000fd8000f8e00ff */
[----:B------:R-:W-:Y:S05]  /*0180*/  @P0 BRA `(.L_x_3) ;  /* 0x0000000000240947 */ /* 0x000fea0003800000 */
.L_x_4:
[----:B------:R-:W-:Y:S05]  /*0190*/  NANOSLEEP 0x64 ;  /* 0x000000640000795d */ /* 0x000fea0003800000 */
[----:B------:R-:W-:-:S05]  /*01a0*/  UMOV UR5, 0x4 ;  /* 0x0000000400057882 */ /* 0x000fca0000000000 */
[----:B------:R-:W-:Y:S04]  /*01b0*/  DEPBAR.LE SB2, 0x36 ;  /* 0x0000ad800000791a */ /* 0x000fe80000000000 */
[----:B------:R-:W2:Y:S02]  /*01c0*/  UTCATOMSWS.FIND_AND_SET.ALIGN UP0, UR5, UR5 ;  /* 0x00000005000575e3 */ /* 0x000ea40008000800 */
[----:B--2---:R-:W-:-:S04]  /*01d0*/  PLOP3.LUT P0, PT, PT, PT, UP0, 0x80, 0x8 ;  /* 0x000000000008781c */ /* 0x004fc80003f0f008 */
[----:B------:R-:W-:-:S04]  /*01e0*/  SEL R2, RZ, 0xffffffff, !P0 ;  /* 0xffffffffff027807 */ /* 0x000fc80004000000 */
[----:B------:R-:W-:Y:S01]  /*01f0*/  ISETP.NE.AND P0, PT, R2, RZ, PT ;  /* 0x000000ff0200720c */ /* 0x000fe20003f05270 */
[----:B------:R-:W-:-:S12]  /*0200*/  IMAD.U32 R2, RZ, RZ, UR5 ;  /* 0x00000005ff027e24 */ /* 0x000fd8000f8e00ff */
[----:B------:R-:W-:Y:S05]  /*0210*/  @!P0 BRA `(.L_x_4) ;  /* 0xfffffffc00dc8947 */ /* 0x000fea000383ffff */
.L_x_3:
[C---:B------:R-:W-:Y:S01]  /*0220*/  VIADD R4, R2.reuse, 0x10 ;  /* 0x0000001002047836 */ /* 0x040fe20000000000 */
[----:B------:R-:W-:Y:S01]  /*0230*/  UMOV UR5, 0x50 ;  /* 0x0000005000057882 */ /* 0x000fe20000000000 */
[----:B------:R-:W-:Y:S01]  /*0240*/  SHF.L.U32 R3, R3, R2, RZ ;  /* 0x0000000203037219 */ /* 0x000fe200000006ff */
[----:B------:R-:W-:Y:S01]  /*0250*/  ULEA UR5, UR6, UR5, 0x18 ;  /* 0x0000000506057291 */ /* 0x000fe2000f8ec0ff */
[----:B------:R-:W-:Y:S01]  /*0260*/  IMAD.SHL.U32 R2, R2, 0x20, RZ ;  /* 0x0000002002027824 */ /* 0x000fe200078e00ff */
[----:B------:R-:W-:-:S04]  /*0270*/  SHF.L.U32 R4, R5, R4, RZ ;  /* 0x0000000405047219 */ /* 0x000fc800000006ff */
[----:B------:R-:W-:-:S05]  /*0280*/  LOP3.LUT R3, R4, R3, RZ, 0xfc, !PT ;  /* 0x0000000304037212 */ /* 0x000fca00078efcff */
[----:B------:R2:W-:Y:S04]  /*0290*/  ATOMS.OR RZ, [UR5], R3 ;  /* 0x00000003ffff798c */ /* 0x0005e8000b000005 */
[----:B------:R2:W-:Y:S01]  /*02a0*/  STS [UR4], R2 ;  /* 0x00000002ff007988 */ /* 0x0005e20008000804 */
[----:B------:R-:W-:Y:S05]  /*02b0*/  BRA `(.L_x_2) ;  /* 0x0000000000107947 */ /* 0x000fea0003800000 */
.L_x_1:
[----:B------:R-:W-:Y:S01]  /*02c0*/  IMAD.MOV.U32 R3, RZ, RZ, -0x1 ;  /* 0xffffffffff037424 */ /* 0x000fe200078e00ff */
[----:B------:R-:W-:-:S04]  /*02d0*/  MOV R2, 0x300 ;  /* 0x0000030000027802 */ /* 0x000fc80000000f00 */
[----:B------:R2:W-:Y:S03]  /*02e0*/  STS [UR4], R3 ;  /* 0x00000003ff007988 */ /* 0x0005e60008000804 */
[----:B-12---:R-:W-:Y:S05]  /*02f0*/  CALL.REL.NOINC `($__internal_1_$__cuda_sm10x_tcgen05_guardrail_trap_phase_invalid_during_alloc) ;  /* 0x0000002800047944 */ /* 0x006fea0003c00000 */
.L_x_2:
[----:B------:R-:W-:Y:S05]  /*0300*/  WARPSYNC.ALL ;  /* 0x0000000000007948 */ /* 0x000fea0003800000 */
[----:B------:R-:W-:Y:S01]  /*0310*/  NOP ;  /* 0x0000000000007918 */ /* 0x000fe20000000000 */
.L_x_0:
[----:B------:R-:W3:Y:S08]  /*0320*/  S2UR UR4, SR_CgaCtaId ;  /* 0x00000000000479c3 */ /* 0x000ef00000008800 */
[----:B------:R-:W-:Y:S01]  /*0330*/  BAR.SYNC.DEFER_BLOCKING 0x0 ;  /* 0x0000000000007b1d */ /* 0x000fe20000010000 */
[----:B------:R-:W-:-:S05]  /*0340*/  LOP3.LUT R132, R0, 0x7f, RZ, 0xc0, !PT ;  /* 0x0000007f00847812 */ /* 0x000fca00078ec0ff */
[----:B------:R-:W-:Y:S02]  /*0350*/  UMOV UR8, 0x400 ;  /* 0x0000040000087882 */ /* 0x000fe40000000000 */
[----:B------:R-:W4:Y:S08]  /*0360*/  LDC R4, c[0x0][0x398] ;  /* 0x0000e600ff047b82 */ /* 0x000f300000000800 */
[----:B------:R-:W5:Y:S01]  /*0370*/  LDC R12, c[0x0][0x3a0] ;  /* 0x0000e800ff0c7b82 */ /* 0x000f620000000800 */
[----:B---3--:R-:W-:-:S07]  /*0380*/  ULEA UR8, UR4, UR8, 0x18 ;  /* 0x0000000804087291 */ /* 0x008fce000f8ec0ff */
[----:B------:R-:W3:Y:S02]  /*0390*/  S2UR UR31, SR_CTAID.Y ;  /* 0x00000000001f79c3 */ /* 0x000ee40000002600 */
[----:B--2---:R-:W2:Y:S06]  /*03a0*/  LDS R3, [UR8] ;  /* 0x00000008ff037984 */ /* 0x004eac0008000800 */
[----:B------:R-:W-:Y:S06]  /*03b0*/  BAR.SYNC.DEFER_BLOCKING 0x0 ;  /* 0x0000000000007b1d */ /* 0x000fec0000010000 */
[----:B------:R-:W-:Y:S05]  /*03c0*/  @P2 BRA `(.L_x_5) ;  /* 0x0000000000182947 */ /* 0x000fea0003800000 */
[----:B------:R-:W-:Y:S01]  /*03d0*/  ELECT P0, URZ, PT ;  /* 0x0000000000ff782f */ /* 0x000fe20003800000 */
[----:B------:R-:W-:Y:S01]  /*03e0*/  IMAD.MOV.U32 R2, RZ, RZ, 0x1 ;  /* 0x00000001ff027424 */ /* 0x000fe200078e00ff */
[----:B------:R-:W-:Y:S01]  /*03f0*/  UMOV UR5, 0x40 ;  /* 0x0000004000057882 */ /* 0x000fe20000000000 */
[----:B------:R-:W-:Y:S01]  /*0400*/  UVIRTCOUNT.DEALLOC.SMPOOL 0x80 ;  /* 0x000000800000784c */ /* 0x000fe20000000000 */
[----:B------:R-:W-:-:S09]  /*0410*/  ULEA UR5, UR4, UR5, 0x18 ;  /* 0x0000000504057291 */ /* 0x000fd2000f8ec0ff */
[----:B------:R5:W-:Y:S03]  /*0420*/  @P0 STS.U8 [UR5], R2 ;  /* 0x00000002ff000988 */ /* 0x000be60008000005 */
.L_x_5:
[----:B------:R-:W5:Y:S01]  /*0430*/  S2UR UR4, SR_CTAID.Z ;  /* 0x00000000000479c3 */ /* 0x000f620000002700 */
[----:B------:R-:W4:Y:S01]  /*0440*/  LDCU UR5, c[0x0][0x370] ;  /* 0x00006e00ff0577ac */ /* 0x000f220008000800 */
[----:B------:R-:W-:Y:S01]  /*0450*/  ISETP.GE.U32.AND P0, PT, R132, 0x20, PT ;  /* 0x000000208400780c */ /* 0x000fe20003f06070 */
[----:B----4-:R-:W-:Y:S01]  /*0460*/  VIADD R4, R4, 0xffffffff ;  /* 0xffffffff04047836 */ /* 0x010fe20000000000 */
[C---:B------:R-:W-:Y:S01]  /*0470*/  ISETP.NE.U32.AND P3, PT, R132.reuse, RZ, PT ;  /* 0x000000ff8400720c */ /* 0x040fe20003f65070 */
[----:B------:R-:W5:Y:S01]  /*0480*/  LDCU UR6, c[0x0][0x374] ;  /* 0x00006e80ff0677ac */ /* 0x000f620008000800 */
[----:B------:R-:W-:Y:S01]  /*0490*/  LEA R10, R132, UR8, 0x2 ;  /* 0x00000008840a7c11 */ /* 0x000fe2000f8e10ff */
[----:B-----5:R-:W-:Y:S01]  /*04a0*/  VIADD R11, R12, 0xffffffff ;  /* 0xffffffff0c0b7836 */ /* 0x020fe20000000000 */
[----:B------:R-:W4:Y:S01]  /*04b0*/  S2UR UR11, SR_CTAID.X ;  /* 0x00000000000b79c3 */ /* 0x000f220000002500 */
[----:B------:R-:W5:Y:S01]  /*04c0*/  LDCU.64 UR14, c[0x0][0x3c0] ;  /* 0x00007800ff0e77ac */ /* 0x000f620008000a00 */
[----:B--2---:R-:W-:Y:S01]  /*04d0*/  R2UR UR27, R3 ;  /* 0x00000000031b72ca */ /* 0x004fe200000e0000 */
[----:B------:R-:W-:Y:S04]  /*04e0*/  BSSY.RECONVERGENT B0, `(.L_x_6) ;  /* 0x0000011000007945 */ /* 0x000fe80003800200 */
[----:B------:R2:W-:Y:S01]  /*04f0*/  @!P0 STS [R10], RZ ;  /* 0x000000ff0a008388 */ /* 0x0005e20000000800 */
[----:B------:R-:W-:-:S03]  /*0500*/  NOP ;  /* 0x0000000000007918 */ /* 0x000fc60000000000 */
[----:B------:R2:W-:Y:S01]  /*0510*/  @!P3 STS [UR8+0x24], R4 ;  /* 0x00002404ff00b988 */ /* 0x0005e20008000808 */
[----:B---3--:R-:W-:-:S03]  /*0520*/  UIMAD UR4, UR4, UR6, UR31 ;  /* 0x00000006040472a4 */ /* 0x008fc6000f8e021f */
[----:B------:R2:W-:Y:S01]  /*0530*/  @!P3 STS [UR8+0x20], R11 ;  /* 0x0000200bff00b988 */ /* 0x0005e20008000808 */
[----:B----4-:R-:W-:-:S04]  /*0540*/  UIMAD UR4, UR4, UR5, UR11 ;  /* 0x00000005040472a4 */ /* 0x010fc8000f8e020b */
[----:B------:R-:W-:-:S04]  /*0550*/  UIMAD UR4, UR4, 0x180, URZ ;  /* 0x00000180040478a4 */ /* 0x000fc8000f8e02ff */
[----:B-----5:R-:W-:-:S04]  /*0560*/  UIADD3 UR6, UP0, UPT, UR4, UR14, URZ ;  /* 0x0000000e04067290 */ /* 0x020fc8000ff1e0ff */
[----:B------:R-:W-:Y:S01]  /*0570*/  ULEA.HI.X.SX32 UR7, UR4, UR15, 0x1, UP0 ;  /* 0x0000000f04077291 */ /* 0x000fe200080f0eff */
[----:B--2---:R-:W-:Y:S11]  /*0580*/  @P3 BRA `(.L_x_7) ;  /* 0x0000000000183947 */ /* 0x004ff60003800000 */
[----:B------:R-:W2:Y:S01]  /*0590*/  LDS R2, [UR8+0x8] ;  /* 0x00000808ff027984 */ /* 0x000ea20008000800 */
[----:B------:R-:W3:Y:S01]  /*05a0*/  LDC.64 R6, c[0x0][0x380] ;  /* 0x0000e000ff067b82 */ /* 0x000ee20000000a00 */
[----:B------:R-:W-:Y:S02]  /*05b0*/  IMAD.MOV.U32 R3, RZ, RZ, 0x70 ;  /* 0x00000070ff037424 */ /* 0x000fe400078e00ff */
[----:B---3--:R3:W-:Y:S03]  /*05c0*/  STS.64 [UR8], R6 ;  /* 0x00000006ff007988 */ /* 0x0087e60008000a08 */
[----:B--2---:R-:W-:-:S05]  /*05d0*/  LOP3.LUT R2, R2, 0x10, R3, 0xd8, !PT ;  /* 0x0000001002027812 */ /* 0x004fca00078ed803 */
[----:B------:R3:W-:Y:S02]  /*05e0*/  STS [UR8+0x8], R2 ;  /* 0x00000802ff007988 */ /* 0x0007e40008000808 */
.L_x_7:
[----:B------:R-:W-:Y:S05]  /*05f0*/  BSYNC.RECONVERGENT B0 ;  /* 0x0000000000007941 */ /* 0x000fea0003800200 */
.L_x_6:
[----:B------:R-:W-:Y:S04]  /*0600*/  BSSY.RECONVERGENT B0, `(.L_x_8) ;  /* 0x000000a000007945 */ /* 0x000fe80003800200 */
[----:B------:R-:W-:Y:S05]  /*0610*/  @P3 BRA `(.L_x_9) ;  /* 0x0000000000203947 */ /* 0x000fea0003800000 */
[----:B---3--:R-:W2:Y:S01]  /*0620*/  LDS R2, [UR8+0x34] ;  /* 0x00003408ff027984 */ /* 0x008ea20008000800 */
[----:B------:R-:W-:Y:S02]  /*0630*/  IMAD.MOV.U32 R3, RZ, RZ, 0x3f000000 ;  /* 0x3f000000ff037424 */ /* 0x000fe400078e00ff */
[----:B------:R-:W-:Y:S01]  /*0640*/  @!P3 IMAD.MOV.U32 R5, RZ, RZ, 0x7f ;  /* 0x0000007fff05b424 */ /* 0x000fe200078e00ff */
[----:B------:R-:W3:Y:S02]  /*0650*/  @!P3 LDS R6, [UR8+0x38] ;  /* 0x00003808ff06b984 */ /* 0x000ee40008000800 */
[----:B--2---:R-:W-:Y:S02]  /*0660*/  LOP3.LUT R2, R2, 0xff000000, R3, 0xb8, !PT ;  /* 0xff00000002027812 */ /* 0x004fe400078eb803 */
[----:B---3--:R-:W-:-:S03]  /*0670*/  @!P3 LOP3.LUT R3, R6, 0xff, R5, 0xb8, !PT ;  /* 0x000000ff0603b812 */ /* 0x008fc600078eb805 */
[----:B------:R2:W-:Y:S04]  /*0680*/  STS [UR8+0x34], R2 ;  /* 0x00003402ff007988 */ /* 0x0005e80008000808 */
[----:B------:R2:W-:Y:S02]  /*0690*/  @!P3 STS [UR8+0x38], R3 ;  /* 0x00003803ff00b988 */ /* 0x0005e40008000808 */
.L_x_9:
[----:B------:R-:W-:Y:S05]  /*06a0*/  BSYNC.RECONVERGENT B0 ;  /* 0x0000000000007941 */ /* 0x000fea0003800200 */
.L_x_8:
[----:B------:R-:W-:Y:S04]  /*06b0*/  BSSY.RECONVERGENT B0, `(.L_x_10) ;  /* 0x000000e000007945 */ /* 0x000fe80003800200 */
[----:B------:R-:W-:Y:S05]  /*06c0*/  @P3 BRA `(.L_x_11) ;  /* 0x0000000000303947 */ /* 0x000fea0003800000 */
[----:B--2---:R-:W2:Y:S01]  /*06d0*/  LDS R3, [UR8+0x34] ;  /* 0x00003408ff037984 */ /* 0x004ea20008000800 */
[----:B------:R-:W4:Y:S03]  /*06e0*/  LDC.64 R8, c[0x0][0x3a8] ;  /* 0x0000ea00ff087b82 */ /* 0x000f260000000a00 */
[----:B---3--:R-:W3:Y:S01]  /*06f0*/  LDS R2, [UR8+0x1c] ;  /* 0x00001c08ff027984 */ /* 0x008ee20008000800 */
[C---:B----4-:R-:W-:Y:S01]  /*0700*/  SHF.L.U64.HI R6, R8.reuse, 0x1, R9 ;  /* 0x0000000108067819 */ /* 0x050fe20000010209 */
[----:B------:R-:W-:-:S03]  /*0710*/  IMAD.SHL.U32 R5, R8, 0x2, RZ ;  /* 0x0000000208057824 */ /* 0x000fc600078e00ff */
[--C-:B------:R-:W-:Y:S02]  /*0720*/  SHF.R.U32.HI R7, RZ, 0x4, R6.reuse ;  /* 0x00000004ff077819 */ /* 0x100fe40000011606 */
[----:B------:R-:W-:-:S05]  /*0730*/  SHF.R.U64 R5, R5, 0x4, R6 ;  /* 0x0000000405057819 */ /* 0x000fca0000001206 */
[----:B------:R4:W-:Y:S01]  /*0740*/  STS [UR8+0xc], R5 ;  /* 0x00000c05ff007988 */ /* 0x0009e20008000808 */
[----:B--2---:R-:W-:Y:S02]  /*0750*/  LOP3.LUT R3, R3, 0x7, RZ, 0xb8, !PT ;  /* 0x0000000703037812 */ /* 0x004fe400078eb8ff */
[----:B---3--:R-:W-:-:S03]  /*0760*/  LOP3.LUT R2, R2, 0xf, R7, 0xb8, !PT ;  /* 0x0000000f02027812 */ /* 0x008fc600078eb807 */
[----:B------:R4:W-:Y:S04]  /*0770*/  STS [UR8+0x34], R3 ;  /* 0x00003403ff007988 */ /* 0x0009e80008000808 */
[----:B------:R4:W-:Y:S02]  /*0780*/  STS [UR8+0x1c], R2 ;  /* 0x00001c02ff007988 */ /* 0x0009e40008000808 */
.L_x_11:
[----:B------:R-:W-:Y:S05]  /*0790*/  BSYNC.RECONVERGENT B0 ;  /* 0x0000000000007941 */ /* 0x000fea0003800200 */
.L_x_10:
[----:B------:R-:W-:Y:S04]  /*07a0*/  BSSY.RECONVERGENT B1, `(.L_x_12) ;  /* 0x000001a000017945 */ /* 0x000fe80003800200 */
[----:B------:R-:W-:Y:S04]  /*07b0*/  BSSY.RELIABLE B0, `(.L_x_13) ;  /* 0x0000015000007945 */ /* 0x000fe80003800100 */
[----:B------:R-:W-:Y:S05]  /*07c0*/  @P3 BRA `(.L_x_14) ;  /* 0x0000000000203947 */ /* 0x000fea0003800000 */
[----:B--234-:R-:W2:Y:S02]  /*07d0*/  LDS R2, [UR8+0x34] ;  /* 0x00003408ff027984 */ /* 0x01cea40008000800 */
[----:B--2---:R-:W-:-:S05]  /*07e0*/  LOP3.LUT R2, R2, 0x38, RZ, 0xb8, !PT ;  /* 0x0000003802027812 */ /* 0x004fca00078eb8ff */
[----:B------:R2:W-:Y:S01]  /*07f0*/  STS [UR8+0x34], R2 ;  /* 0x00003402ff007988 */ /* 0x0005e20008000808 */
[----:B------:R-:W-:Y:S05]  /*0800*/  @P3 BRA `(.L_x_15) ;  /* 0x0000000000203947 */ /* 0x000fea0003800000 */
[----:B--2---:R-:W2:Y:S01]  /*0810*/  LDS R2, [UR8+0x8] ;  /* 0x00000808ff027984 */ /* 0x004ea20008000800 */
[----:B------:R-:W-:-:S05]  /*0820*/  IMAD.MOV.U32 R3, RZ, RZ, 0x780 ;  /* 0x00000780ff037424 */ /* 0x000fca00078e00ff */
[----:B--2---:R-:W-:-:S05]  /*0830*/  LOP3.LUT R2, R2, 0x500, R3, 0xd8, !PT ;  /* 0x0000050002027812 */ /* 0x004fca00078ed803 */
[----:B------:R5:W-:Y:S02]  /*0840*/  STS [UR8+0x8], R2 ;  /* 0x00000802ff007988 */ /* 0x000be40008000808 */
.L_x_14:
[----:B------:R-:W-:Y:S05]  /*0850*/  @P3 BRA `(.L_x_16) ;  /* 0x0000000000283947 */ /* 0x000fea0003800000 */
[----:B--2345:R-:W2:Y:S02]  /*0860*/  LDS R2, [UR8+0x8] ;  /* 0x00000808ff027984 */ /* 0x03cea40008000800 */
[----:B--2---:R-:W-:-:S05]  /*0870*/  LOP3.LUT R2, R2, 0x1800, RZ, 0xb8, !PT ;  /* 0x0000180002027812 */ /* 0x004fca00078eb8ff */
[----:B------:R3:W-:Y:S02]  /*0880*/  STS [UR8+0x8], R2 ;  /* 0x00000802ff007988 */ /* 0x0007e40008000808 */
.L_x_15:
[----:B------:R-:W-:Y:S05]  /*0890*/  @P3 BREAK.RELIABLE B0 ;  /* 0x0000000000003942 */ /* 0x000fea0003800100 */
[----:B------:R-:W-:Y:S05]  /*08a0*/  @P3 BRA `(.L_x_17) ;  /* 0x0000000000243947 */ /* 0x000fea0003800000 */
[----:B------:R-:W4:Y:S01]  /*08b0*/  LDS R3, [UR8+0x8] ;  /* 0x00000808ff037984 */ /* 0x000f220008000800 */
[----:B--23--:R-:W-:-:S05]  /*08c0*/  IMAD.MOV.U32 R2, RZ, RZ, 0x6000 ;  /* 0x00006000ff027424 */ /* 0x00cfca00078e00ff */
[----:B----4-:R-:W-:-:S04]  /*08d0*/  LOP3.LUT R2, R3, 0x6000, R2, 0xd8, !PT ;  /* 0x0000600003027812 */ /* 0x010fc800078ed802 */
[----:B------:R-:W-:-:S05]  /*08e0*/  LOP3.LUT R2, R2, 0x400000, RZ, 0xb8, !PT ;  /* 0x0040000002027812 */ /* 0x000fca00078eb8ff */
[----:B------:R2:W-:Y:S02]  /*08f0*/  STS [UR8+0x8], R2 ;  /* 0x00000802ff007988 */ /* 0x0005e40008000808 */
.L_x_16:
[----:B------:R-:W-:Y:S05]  /*0900*/  BSYNC.RELIABLE B0 ;  /* 0x0000000000007941 */ /* 0x000fea0003800100 */
.L_x_13:
[----:B--2345:R-:W2:Y:S02]  /*0910*/  @!P3 LDS R2, [UR8+0x8] ;  /* 0x00000808ff02b984 */ /* 0x03cea40008000800 */
[----:B--2---:R-:W-:-:S05]  /*0920*/  @!P3 LOP3.LUT R2, R2, 0x8000, RZ, 0xb8, !PT ;  /* 0x000080000202b812 */ /* 0x004fca00078eb8ff */
[----:B------:R4:W-:Y:S02]  /*0930*/  @!P3 STS [UR8+0x8], R2 ;  /* 0x00000802ff00b988 */ /* 0x0009e40008000808 */
.L_x_17:
[----:B------:R-:W-:Y:S05]  /*0940*/  BSYNC.RECONVERGENT B1 ;  /* 0x0000000000017941 */ /* 0x000fea0003800200 */
.L_x_12:
[----:B------:R-:W-:Y:S05]  /*0950*/  WARPSYNC.ALL ;  /* 0x0000000000007948 */ /* 0x000fea0003800000 */
[----:B------:R-:W-:Y:S01]  /*0960*/  NOP ;  /* 0x0000000000007918 */ /* 0x000fe20000000000 */
[----:B------:R-:W-:Y:S05]  /*0970*/  @P0 BRA `(.L_x_18) ;  /* 0x0000000000300947 */ /* 0x000fea0003800000 */
[----:B--234-:R-:W2:Y:S01]  /*0980*/  S2R R2, SR_LANEID ;  /* 0x0000000000027919 */ /* 0x01cea20000000000 */
[----:B------:R-:W-:Y:S05]  /*0990*/  WARPSYNC.ALL ;  /* 0x0000000000007948 */ /* 0x000fea0003800000 */
[----:B------:R-:W-:Y:S01]  /*09a0*/  NOP ;  /* 0x0000000000007918 */ /* 0x000fe20000000000 */
[----:B--2---:R-:W-:-:S05]  /*09b0*/  IMAD.SHL.U32 R5, R2, 0x4, RZ ;  /* 0x0000000402057824 */ /* 0x004fca00078e00ff */
[----:B------:R-:W2:Y:S01]  /*09c0*/  LDS R7, [R5+UR8] ;  /* 0x0000000805077984 */ /* 0x000ea20008000800 */
[----:B------:R-:W-:-:S05]  /*09d0*/  IADD3 R2, P1, PT, R5, UR6, RZ ;  /* 0x0000000605027c10 */ /* 0x000fca000ff3e0ff */
[----:B------:R-:W-:-:S05]  /*09e0*/  IMAD.X R3, RZ, RZ, UR7, P1 ;  /* 0x00000007ff037e24 */ /* 0x000fca00088e06ff */
[----:B--2---:R5:W2:Y:S01]  /*09f0*/  ATOMG.E.EXCH.STRONG.GPU PT, RZ, [R2], R7 ;  /* 0x0000000702ff73a8 */ /* 0x004aa200041ee100 */
[----:B------:R-:W-:-:S04]  /*0a00*/  DEPBAR {5,4,3,2,1,0} ;  /* 0x0000003f0000791a */ /* 0x000fc80000000000 */
[----:B------:R-:W3:Y:S02]  /*0a10*/  CCTL.E.C.LDCU.IV.DEEP [UR6] ;  /* 0x0000000006007540 */ /* 0x000ee40009c08000 */
[----:B---3--:R5:W-:Y:S01]  /*0a20*/  UTMACCTL.IV [UR6] ;  /* 0x00000000060079b9 */ /* 0x008be20008000000 */
[----:B------:R-:W-:Y:S01]  /*0a30*/  NOP ;  /* 0x0000000000007918 */ /* 0x000fe20000000000 */
.L_x_18:
[----:B------:R-:W-:Y:S05]  /*0a40*/  @P0 BRA `(.L_x_19) ;  /* 0x00000000000c0947 */ /* 0x000fea0003800000 */
[----:B------:R0:W-:Y:S01]  /*0a50*/  UTMACMDFLUSH ;  /* 0x00000000000079b7 */ /* 0x0001e20000000000 */
[----:B------:R-:W-:Y:S05]  /*0a60*/  @P0 BRA `(.L_x_19) ;  /* 0x0000000000040947 */ /* 0x000fea0003800000 */
[----:B------:R-:W-:-:S04]  /*0a70*/  DEPBAR.LE SB0, 0x0 ;  /* 0x000080000000791a */ /* 0x000fc80000000000 */
.L_x_19:
[----:B------:R-:W-:Y:S05]  /*0a80*/  WARPSYNC.ALL ;  /* 0x0000000000007948 */ /* 0x000fea0003800000 */
[----:B------:R-:W-:Y:S01]  /*0a90*/  NOP ;  /* 0x0000000000007918 */ /* 0x000fe20000000000 */
[----:B--2---:R-:W-:Y:S06]  /*0aa0*/  BAR.SYNC.DEFER_BLOCKING 0x0 ;  /* 0x0000000000007b1d */ /* 0x004fec0000010000 */
[----:B------:R-:W-:Y:S02]  /*0ab0*/  BSSY.RECONVERGENT B1, `(.L_x_20) ;  /* 0x000000b000017945 */ /* 0x000fe40003800200 */
[----:B------:R-:W-:Y:S06]  /*0ac0*/  BAR.SYNC.DEFER_BLOCKING 0x0 ;  /* 0x0000000000007b1d */ /* 0x000fec0000010000 */
[----:B------:R2:W-:Y:S01]  /*0ad0*/  @!P0 STS [R10], RZ ;  /* 0x000000ff0a008388 */ /* 0x0005e20000000800 */
[----:B------:R-:W-:Y:S01]  /*0ae0*/  NOP ;  /* 0x0000000000007918 */ /* 0x000fe20000000000 */
[----:B------:R-:W-:Y:S05]  /*0af0*/  @P3 BRA `(.L_x_21) ;  /* 0x0000000000183947 */ /* 0x000fea0003800000 */
[----:B---345:R-:W3:Y:S01]  /*0b00*/  LDS R2, [UR8+0x8] ;  /* 0x00000808ff027984 */ /* 0x038ee20008000800 */
[----:B------:R-:W4:Y:S01]  /*0b10*/  LDC.64 R6, c[0x0][0x388] ;  /* 0x0000e200ff067b82 */ /* 0x000f220000000a00 */
[----:B------:R-:W-:Y:S02]  /*0b20*/  IMAD.MOV.U32 R3, RZ, RZ, 0x70 ;  /* 0x00000070ff037424 */ /* 0x000fe400078e00ff */
[----:B----4-:R4:W-:Y:S03]  /*0b30*/  STS.64 [UR8], R6 ;  /* 0x00000006ff007988 */ /* 0x0109e60008000a08 */
[----:B---3--:R-:W-:-:S05]  /*0b40*/  LOP3.LUT R2, R2, 0x10, R3, 0xd8, !PT ;  /* 0x0000001002027812 */ /* 0x008fca00078ed803 */
[----:B------:R4:W-:Y:S02]  /*0b50*/  STS [UR8+0x8], R2 ;  /* 0x00000802ff007988 */ /* 0x0009e40008000808 */
.L_x_21:
[----:B-----5:R-:W-:Y:S05]  /*0b60*/  BSYNC.RECONVERGENT B1 ;  /* 0x0000000000017941 */ /* 0x020fea0003800200 */
.L_x_20:
[----:B------:R-:W-:Y:S04]  /*0b70*/  BSSY.RECONVERGENT B2, `(.L_x_22) ;  /* 0x000000f000027945 */ /* 0x000fe80003800200 */
[----:B------:R-:W-:Y:S04]  /*0b80*/  BSSY.RELIABLE B1, `(.L_x_23) ;  /* 0x000000c000017945 */ /* 0x000fe80003800100 */
[----:B------:R-:W-:Y:S05]  /*0b90*/  @P3 BRA `(.L_x_24) ;  /* 0x0000000000283947 */ /* 0x000fea0003800000 */
[----:B---34-:R-:W3:Y:S01]  /*0ba0*/  LDS R2, [UR8+0x34] ;  /* 0x00003408ff027984 */ /* 0x018ee20008000800 */
[----:B------:R-:W-:Y:S01]  /*0bb0*/  IMAD.MOV.U32 R3, RZ, RZ, 0x3f000000 ;  /* 0x3f000000ff037424 */ /* 0x000fe200078e00ff */
[----:B------:R-:W-:Y:S05]  /*0bc0*/  @P3 BREAK.RELIABLE B1 ;  /* 0x0000000000013942 */ /* 0x000fea0003800100 */
[----:B---3--:R-:W-:-:S05]  /*0bd0*/  LOP3.LUT R2, R2, 0xff000000, R3, 0xb8, !PT ;  /* 0xff00000002027812 */ /* 0x008fca00078eb803 */
[----:B------:R3:W-:Y:S01]  /*0be0*/  STS [UR8+0x34], R2 ;  /* 0x00003402ff007988 */ /* 0x0007e20008000808 */
[----:B------:R-:W-:Y:S05]  /*0bf0*/  @P3 BRA `(.L_x_25) ;  /* 0x0000000000183947 */ /* 0x000fea0003800000 */
[----:B---3--:R-:W3:Y:S01]  /*0c00*/  LDS R2, [UR8+0x38] ;  /* 0x00003808ff027984 */ /* 0x008ee20008000800 */
[----:B------:R-:W-:-:S05]  /*0c10*/  IMAD.MOV.U32 R3, RZ, RZ, 0x7f ;  /* 0x0000007fff037424 */ /* 0x000fca00078e00ff */
[----:B---3--:R-:W-:-:S05]  /*0c20*/  LOP3.LUT R2, R2, 0xff, R3, 0xb8, !PT ;  /* 0x000000ff02027812 */ /* 0x008fca00078eb803 */
[----:B------:R5:W-:Y:S02]  /*0c30*/  STS [UR8+0x38], R2 ;  /* 0x00003802ff007988 */ /* 0x000be40008000808 */
.L_x_24:
[----:B------:R-:W-:Y:S05]  /*0c40*/  BSYNC.RELIABLE B1 ;  /* 0x0000000000017941 */ /* 0x000fea0003800100 */
.L_x_23:
[----:B------:R2:W-:Y:S02]  /*0c50*/  @!P3 STS [UR8+0x20], R11 ;  /* 0x0000200bff00b988 */ /* 0x0005e40008000808 */
.L_x_25:
[----:B------:R-:W-:Y:S05]  /*0c60*/  BSYNC.RECONVERGENT B2 ;  /* 0x0000000000027941 */ /* 0x000fea0003800200 */
.L_x_22:
[----:B------:R-:W-:Y:S05]  /*0c70*/  WARPSYNC.ALL ;  /* 0x0000000000007948 */ /* 0x000fea0003800000 */
[----:B------:R-:W-:Y:S01]  /*0c80*/  NOP ;  /* 0x0000000000007918 */ /* 0x000fe20000000000 */
[----:B------:R-:W2:Y:S01]  /*0c90*/  LDC R5, c[0x0][0x39c] ;  /* 0x0000e700ff057b82 */ /* 0x000ea20000000800 */
[----:B------:R-:W-:Y:S01]  /*0ca0*/  BSSY.RECONVERGENT B2, `(.L_x_26) ;  /* 0x0000010000027945 */ /* 0x000fe20003800200 */
[----:B--2---:R-:W-:-:S05]  /*0cb0*/  VIADD R5, R5, 0xffffffff ;  /* 0xffffffff05057836 */ /* 0x004fca0000000000 */
[----:B------:R2:W-:Y:S01]  /*0cc0*/  @!P3 STS [UR8+0x24], R5 ;  /* 0x00002405ff00b988 */ /* 0x0005e20008000808 */
[----:B------:R-:W-:Y:S05]  /*0cd0*/  @P3 BRA `(.L_x_27) ;  /* 0x0000000000303947 */ /* 0x000fea0003800000 */
[----:B------:R-:W2:Y:S01]  /*0ce0*/  LDS R3, [UR8+0x34] ;  /* 0x00003408ff037984 */ /* 0x000ea20008000800 */
[----:B----4-:R-:W4:Y:S03]  /*0cf0*/  LDC.64 R6, c[0x0][0x3b0] ;  /* 0x0000ec00ff067b82 */ /* 0x010f260000000a00 */
[----:B---3-5:R-:W3:Y:S01]  /*0d00*/  LDS R2, [UR8+0x1c] ;  /* 0x00001c08ff027984 */ /* 0x028ee20008000800 */
        /* <DEDUP_REMOVED lines=9> */
.L_x_27:
[----:B------:R-:W-:Y:S05]  /*0da0*/  BSYNC.RECONVERGENT B2 ;  /* 0x0000000000027941 */ /* 0x000fea0003800200 */
.L_x_26:
[----:B------:R-:W-:Y:S04]  /*0db0*/  BSSY.RECONVERGENT B3, `(.L_x_28) ;  /* 0x000001a000037945 */ /* 0x000fe80003800200 */
[----:B------:R-:W-:Y:S04]  /*0dc0*/  BSSY.RELIABLE B2, `(.L_x_29) ;  /* 0x0000015000027945 */ /* 0x000fe80003800100 */
[----:B------:R-:W-:Y:S05]  /*0dd0*/  @P3 BRA `(.L_x_30) ;  /* 0x0000000000203947 */ /* 0x000fea0003800000 */
[----:B---345:R-:W3:Y:S02]  /*0de0*/  LDS R2, [UR8+0x34] ;  /* 0x00003408ff027984 */ /* 0x038ee40008000800 */
[----:B---3--:R-:W-:-:S05]  /*0df0*/  LOP3.LUT R2, R2, 0x38, RZ, 0xb8, !PT ;  /* 0x0000003802027812 */ /* 0x008fca00078eb8ff */
[----:B------:R3:W-:Y:S01]  /*0e00*/  STS [UR8+0x34], R2 ;  /* 0x00003402ff007988 */ /* 0x0007e20008000808 */
[----:B------:R-:W-:Y:S05]  /*0e10*/  @P3 BRA `(.L_x_31) ;  /* 0x0000000000203947 */ /* 0x000fea0003800000 */
[----:B---3--:R-:W3:Y:S01]  /*0e20*/  LDS R2, [UR8+0x8] ;  /* 0x00000808ff027984 */ /* 0x008ee20008000800 */
[----:B------:R-:W-:-:S05]  /*0e30*/  IMAD.MOV.U32 R3, RZ, RZ, 0x780 ;  /* 0x00000780ff037424 */ /* 0x000fca00078e00ff */
[----:B---3--:R-:W-:-:S05]  /*0e40*/  LOP3.LUT R2, R2, 0x500, R3, 0xd8, !PT ;  /* 0x0000050002027812 */ /* 0x008fca00078ed803 */
[----:B------:R3:W-:Y:S02]  /*0e50*/  STS [UR8+0x8], R2 ;  /* 0x00000802ff007988 */ /* 0x0007e40008000808 */
.L_x_30:
[----:B------:R-:W-:Y:S05]  /*0e60*/  @P3 BRA `(.L_x_32) ;  /* 0x0000000000283947 */ /* 0x000fea0003800000 */
[----:B---345:R-:W3:Y:S02]  /*0e70*/  LDS R2, [UR8+0x8] ;  /* 0x00000808ff027984 */ /* 0x038ee40008000800 */
[----:B---3--:R-:W-:-:S05]  /*0e80*/  LOP3.LUT R2, R2, 0x1800, RZ, 0xb8, !PT ;  /* 0x0000180002027812 */ /* 0x008fca00078eb8ff */
[----:B------:R4:W-:Y:S02]  /*0e90*/  STS [UR8+0x8], R2 ;  /* 0x00000802ff007988 */ /* 0x0009e40008000808 */
.L_x_31:
[----:B------:R-:W-:Y:S05]  /*0ea0*/  @P3 BREAK.RELIABLE B2 ;  /* 0x0000000000023942 */ /* 0x000fea0003800100 */
[----:B------:R-:W-:Y:S05]  /*0eb0*/  @P3 BRA `(.L_x_33) ;  /* 0x0000000000243947 */ /* 0x000fea0003800000 */
[----:B---34-:R-:W3:Y:S01]  /*0ec0*/  LDS R2, [UR8+0x8] ;  /* 0x00000808ff027984 */ /* 0x018ee20008000800 */
[----:B------:R-:W-:-:S05]  /*0ed0*/  IMAD.MOV.U32 R3, RZ, RZ, 0x6000 ;  /* 0x00006000ff037424 */ /* 0x000fca00078e00ff */
[----:B---3--:R-:W-:-:S04]  /*0ee0*/  LOP3.LUT R2, R2, 0x6000, R3, 0xd8, !PT ;  /* 0x0000600002027812 */ /* 0x008fc800078ed803 */
[----:B------:R-:W-:-:S05]  /*0ef0*/  LOP3.LUT R2, R2, 0x400000, RZ, 0xb8, !PT ;  /* 0x0040000002027812 */ /* 0x000fca00078eb8ff */
[----:B------:R3:W-:Y:S02]  /*0f00*/  STS [UR8+0x8], R2 ;  /* 0x00000802ff007988 */ /* 0x0007e40008000808 */
.L_x_32:
[----:B------:R-:W-:Y:S05]  /*0f10*/  BSYNC.RELIABLE B2 ;  /* 0x0000000000027941 */ /* 0x000fea0003800100 */
.L_x_29:
[----:B---345:R-:W3:Y:S02]  /*0f20*/  @!P3 LDS R2, [UR8+0x8] ;  /* 0x00000808ff02b984 */ /* 0x038ee40008000800 */
[----:B---3--:R-:W-:-:S05]  /*0f30*/  @!P3 LOP3.LUT R2, R2, 0x8000, RZ, 0xb8, !PT ;  /* 0x000080000202b812 */ /* 0x008fca00078eb8ff */
[----:B------:R5:W-:Y:S02]  /*0f40*/  @!P3 STS [UR8+0x8], R2 ;  /* 0x00000802ff00b988 */ /* 0x000be40008000808 */
.L_x_33:
[----:B------:R-:W-:Y:S05]  /*0f50*/  BSYNC.RECONVERGENT B3 ;  /* 0x0000000000037941 */ /* 0x000fea0003800200 */
.L_x_28:
[----:B------:R-:W-:Y:S05]  /*0f60*/  WARPSYNC.ALL ;  /* 0x0000000000007948 */ /* 0x000fea0003800000 */
[----:B------:R-:W-:Y:S01]  /*0f70*/  NOP ;  /* 0x0000000000007918 */ /* 0x000fe20000000000 */
[----:B------:R-:W-:-:S04]  /*0f80*/  UIADD3 UR5, UPT, UPT, UR4, 0x80, URZ ;  /* 0x0000008004057890 */ /* 0x000fc8000fffe0ff */
[----:B------:R-:W-:-:S04]  /*0f90*/  UIADD3 UR12, UP0, UPT, UR5, UR14, URZ ;  /* 0x0000000e050c7290 */ /* 0x000fc8000ff1e0ff */
[----:B------:R-:W-:Y:S01]  /*0fa0*/  ULEA.HI.X.SX32 UR13, UR5, UR15, 0x1, UP0 ;  /* 0x0000000f050d7291 */ /* 0x000fe200080f0eff */
[----:B------:R-:W-:Y:S11]  /*0fb0*/  @P0 BRA `(.L_x_34) ;  /* 0x0000000000300947 */ /* 0x000ff60003800000 */
[----:B---345:R-:W3:Y:S01]  /*0fc0*/  S2R R2, SR_LANEID ;  /* 0x0000000000027919 */ /* 0x038ee20000000000 */
[----:B------:R-:W-:Y:S05]  /*0fd0*/  WARPSYNC.ALL ;  /* 0x0000000000007948 */ /* 0x000fea0003800000 */
[----:B------:R-:W-:Y:S01]  /*0fe0*/  NOP ;  /* 0x0000000000007918 */ /* 0x000fe20000000000 */
[----:B---3--:R-:W-:-:S05]  /*0ff0*/  IMAD.SHL.U32 R6, R2, 0x4, RZ ;  /* 0x0000000402067824 */ /* 0x008fca00078e00ff */
[----:B------:R-:W3:Y:S01]  /*1000*/  LDS R7, [R6+UR8] ;  /* 0x0000000806077984 */ /* 0x000ee20008000800 */
[----:B------:R-:W-:-:S05]  /*1010*/  IADD3 R2, P1, PT, R6, UR12, RZ ;  /* 0x0000000c06027c10 */ /* 0x000fca000ff3e0ff */
[----:B------:R-:W-:-:S05]  /*1020*/  IMAD.X R3, RZ, RZ, UR13, P1 ;  /* 0x0000000dff037e24 */ /* 0x000fca00088e06ff */
[----:B---3--:R3:W4:Y:S01]  /*1030*/  ATOMG.E.EXCH.STRONG.GPU PT, RZ, [R2], R7 ;  /* 0x0000000702ff73a8 */ /* 0x00872200041ee100 */
[----:B------:R-:W-:-:S04]  /*1040*/  DEPBAR {5,4,3,2,1,0} ;  /* 0x0000003f0000791a */ /* 0x000fc80000000000 */
[----:B------:R-:W5:Y:S02]  /*1050*/  CCTL.E.C.LDCU.IV.DEEP [UR12] ;  /* 0x000000000c007540 */ /* 0x000f640009c08000 */
[----:B-----5:R3:W-:Y:S01]  /*1060*/  UTMACCTL.IV [UR12] ;  /* 0x000000000c0079b9 */ /* 0x0207e20008000000 */
[----:B------:R-:W-:Y:S01]  /*1070*/  NOP ;  /* 0x0000000000007918 */ /* 0x000fe20000000000 */
.L_x_34:
[----:B------:R-:W-:Y:S05]  /*1080*/  @P0 BRA `(.L_x_35) ;  /* 0x00000000000c0947 */ /* 0x000fea0003800000 */
[----:B------:R0:W-:Y:S01]  /*1090*/  UTMACMDFLUSH ;  /* 0x00000000000079b7 */ /* 0x0001e20000000000 */
[----:B------:R-:W-:Y:S05]  /*10a0*/  @P0 BRA `(.L_x_35) ;  /* 0x0000000000040947 */ /* 0x000fea0003800000 */
[----:B------:R-:W-:-:S04]  /*10b0*/  DEPBAR.LE SB0, 0x0 ;  /* 0x000080000000791a */ /* 0x000fc80000000000 */
.L_x_35:
[----:B------:R-:W-:Y:S05]  /*10c0*/  WARPSYNC.ALL ;  /* 0x0000000000007948 */ /* 0x000fea0003800000 */
[----:B------:R-:W-:Y:S01]  /*10d0*/  NOP ;  /* 0x0000000000007918 */ /* 0x000fe20000000000 */
[----:B----4-:R-:W-:Y:S06]  /*10e0*/  BAR.SYNC.DEFER_BLOCKING 0x0 ;  /* 0x0000000000007b1d */ /* 0x010fec0000010000 */
[----:B------:R-:W-:Y:S02]  /*10f0*/  BSSY.RECONVERGENT B3, `(.L_x_36) ;  /* 0x000000b000037945 */ /* 0x000fe40003800200 */
[----:B------:R-:W-:Y:S06]  /*1100*/  BAR.SYNC.DEFER_BLOCKING 0x0 ;  /* 0x0000000000007b1d */ /* 0x000fec0000010000 */
[----:B------:R4:W-:Y:S01]  /*1110*/  @!P0 STS [R10], RZ ;  /* 0x000000ff0a008388 */ /* 0x0009e20000000800 */
[----:B------:R-:W-:Y:S01]  /*1120*/  NOP ;  /* 0x0000000000007918 */ /* 0x000fe20000000000 */
[----:B------:R-:W-:Y:S05]  /*1130*/  @P3 BRA `(.L_x_37) ;  /* 0x0000000000183947 */ /* 0x000fea0003800000 */
[----:B---3-5:R-:W3:Y:S01]  /*1140*/  LDS R2, [UR8+0x8] ;  /* 0x00000808ff027984 */ /* 0x028ee20008000800 */
[----:B------:R-:W5:Y:S01]  /*1150*/  LDC.64 R6, c[0x0][0x390] ;  /* 0x0000e400ff067b82 */ /* 0x000f620000000a00 */
[----:B------:R-:W-:Y:S02]  /*1160*/  IMAD.MOV.U32 R3, RZ, RZ, 0x70 ;  /* 0x00000070ff037424 */ /* 0x000fe400078e00ff */
[----:B-----5:R5:W-:Y:S03]  /*1170*/  STS.64 [UR8], R6 ;  /* 0x00000006ff007988 */ /* 0x020be60008000a08 */
[----:B---3--:R-:W-:-:S05]  /*1180*/  LOP3.LUT R2, R2, 0x10, R3, 0xd8, !PT ;  /* 0x0000001002027812 */ /* 0x008fca00078ed803 */
[----:B------:R5:W-:Y:S02]  /*1190*/  STS [UR8+0x8], R2 ;  /* 0x00000802ff007988 */ /* 0x000be40008000808 */
.L_x_37:
[----:B---3--:R-:W-:Y:S05]  /*11a0*/  BSYNC.RECONVERGENT B3 ;  /* 0x0000000000037941 */ /* 0x008fea0003800200 */
.L_x_36:
[----:B------:R-:W-:Y:S04]  /*11b0*/  BSSY.RECONVERGENT B4, `(.L_x_38) ;  /* 0x0000011000047945 */ /* 0x000fe80003800200 */
[----:B------:R-:W-:Y:S04]  /*11c0*/  BSSY.RELIABLE B3, `(.L_x_39) ;  /* 0x000000e000037945 */ /* 0x000fe80003800100 */
[----:B------:R-:W-:Y:S05]  /*11d0*/  @P3 BRA `(.L_x_40) ;  /* 0x0000000000243947 */ /* 0x000fea0003800000 */
[----:B-----5:R-:W3:Y:S01]  /*11e0*/  LDS R2, [UR8+0x34] ;  /* 0x00003408ff027984 */ /* 0x020ee20008000800 */
[----:B------:R-:W-:-:S05]  /*11f0*/  IMAD.MOV.U32 R3, RZ, RZ, 0x3f000000 ;  /* 0x3f000000ff037424 */ /* 0x000fca00078e00ff */
[----:B---3--:R-:W-:-:S05]  /*1200*/  LOP3.LUT R2, R2, 0xff000000, R3, 0xb8, !PT ;  /* 0xff00000002027812 */ /* 0x008fca00078eb803 */
[----:B------:R3:W-:Y:S01]  /*1210*/  STS [UR8+0x34], R2 ;  /* 0x00003402ff007988 */ /* 0x0007e20008000808 */
[----:B------:R-:W-:Y:S05]  /*1220*/  @P3 BRA `(.L_x_41) ;  /* 0x00000000001c3947 */ /* 0x000fea0003800000 */
[----:B---3--:R-:W3:Y:S01]  /*1230*/  LDS R2, [UR8+0x38] ;  /* 0x00003808ff027984 */ /* 0x008ee20008000800 */
[----:B------:R-:W-:-:S05]  /*1240*/  IMAD.MOV.U32 R3, RZ, RZ, 0x7f ;  /* 0x0000007fff037424 */ /* 0x000fca00078e00ff */
[----:B---3--:R-:W-:-:S05]  /*1250*/  LOP3.LUT R2, R2, 0xff, R3, 0xb8, !PT ;  /* 0x000000ff02027812 */ /* 0x008fca00078eb803 */
[----:B------:R3:W-:Y:S02]  /*1260*/  STS [UR8+0x38], R2 ;  /* 0x00003802ff007988 */ /* 0x0007e40008000808 */
.L_x_40:
[----:B------:R-:W-:Y:S05]  /*1270*/  @P3 BREAK.RELIABLE B3 ;  /* 0x0000000000033942 */ /* 0x000fea0003800100 */
[----:B------:R-:W-:Y:S05]  /*1280*/  @P3 BRA `(.L_x_42) ;  /* 0x00000000000c3947 */ /* 0x000fea0003800000 */
[----:B------:R2:W-:Y:S02]  /*1290*/  STS [UR8+0x20], R5 ;  /* 0x00002005ff007988 */ /* 0x0005e40008000808 */
.L_x_41:
[----:B------:R-:W-:Y:S05]  /*12a0*/  BSYNC.RELIABLE B3 ;  /* 0x0000000000037941 */ /* 0x000fea0003800100 */
.L_x_39:
[----:B------:R2:W-:Y:S02]  /*12b0*/  @!P3 STS [UR8+0x24], R4 ;  /* 0x00002404ff00b988 */ /* 0x0005e40008000808 */
.L_x_42:
[----:B------:R-:W-:Y:S05]  /*12c0*/  BSYNC.RECONVERGENT B4 ;  /* 0x0000000000047941 */ /* 0x000fea0003800200 */
.L_x_38:
[----:B------:R-:W-:Y:S05]  /*12d0*/  WARPSYNC.ALL ;  /* 0x0000000000007948 */ /* 0x000fea0003800000 */
[----:B------:R-:W-:Y:S01]  /*12e0*/  NOP ;  /* 0x0000000000007918 */ /* 0x000fe20000000000 */
[----:B------:R-:W-:Y:S04]  /*12f0*/  BSSY.RECONVERGENT B4, `(.L_x_43) ;  /* 0x000000e000047945 */ /* 0x000fe80003800200 */
[----:B------:R-:W-:Y:S05]  /*1300*/  @P3 BRA `(.L_x_44) ;  /* 0x0000000000303947 */ /* 0x000fea0003800000 */
[----:B------:R-:W2:Y:S02]  /*1310*/  LDS R3, [UR8+0x34] ;  /* 0x00003408ff037984 */ /* 0x000ea40008000800 */
[----:B--2---:R-:W2:Y:S02]  /*1320*/  LDC.64 R4, c[0x0][0x3b8] ;  /* 0x0000ee00ff047b82 */ /* 0x004ea40000000a00 */
[----:B---3-5:R-:W3:Y:S01]  /*1330*/  LDS R2, [UR8+0x1c] ;  /* 0x00001c08ff027984 */ /* 0x028ee20008000800 */
[C---:B--2---:R-:W-:Y:S01]  /*1340*/  SHF.L.U64.HI R5, R4.reuse, 0x1, R5 ;  /* 0x0000000104057819 */ /* 0x044fe20000010205 */
[----:B------:R-:W-:-:S03]  /*1350*/  IMAD.SHL.U32 R4, R4, 0x2, RZ ;  /* 0x0000000204047824 */ /* 0x000fc600078e00ff */
[--C-:B------:R-:W-:Y:S02]  /*1360*/  SHF.R.U32.HI R7, RZ, 0x4, R5.reuse ;  /* 0x00000004ff077819 */ /* 0x100fe40000011605 */
[----:B------:R-:W-:-:S05]  /*1370*/  SHF.R.U64 R4, R4, 0x4, R5 ;  /* 0x0000000404047819 */ /* 0x000fca0000001205 */
[----:B------:R2:W-:Y:S01]  /*1380*/  STS [UR8+0xc], R4 ;  /* 0x00000c04ff007988 */ /* 0x0005e20008000808 */
[----:B------:R-:W-:Y:S02]  /*1390*/  LOP3.LUT R3, R3, 0x7, RZ, 0xb8, !PT ;  /* 0x0000000703037812 */ /* 0x000fe400078eb8ff */
[----:B---3--:R-:W-:-:S03]  /*13a0*/  LOP3.LUT R2, R2, 0xf, R7, 0xb8, !PT ;  /* 0x0000000f02027812 */ /* 0x008fc600078eb807 */
[----:B------:R2:W-:Y:S04]  /*13b0*/  STS [UR8+0x34], R3 ;  /* 0x00003403ff007988 */ /* 0x0005e80008000808 */
[----:B------:R2:W-:Y:S02]  /*13c0*/  STS [UR8+0x1c], R2 ;  /* 0x00001c02ff007988 */ /* 0x0005e40008000808 */
.L_x_44:
[----:B------:R-:W-:Y:S05]  /*13d0*/  BSYNC.RECONVERGENT B4 ;  /* 0x0000000000047941 */ /* 0x000fea0003800200 */
.L_x_43:
[----:B------:R-:W-:Y:S04]  /*13e0*/  BSSY.RECONVERGENT B5, `(.L_x_45) ;  /* 0x000001a000057945 */ /* 0x000fe80003800200 */
[----:B------:R-:W-:Y:S04]  /*13f0*/  BSSY.RELIABLE B4, `(.L_x_46) ;  /* 0x0000015000047945 */ /* 0x000fe80003800100 */
[----:B------:R-:W-:Y:S05]  /*1400*/  @P3 BRA `(.L_x_47) ;  /* 0x0000000000203947 */ /* 0x000fea0003800000 */
[----:B--23-5:R-:W2:Y:S02]  /*1410*/  LDS R2, [UR8+0x34] ;  /* 0x00003408ff027984 */ /* 0x02cea40008000800 */
[----:B--2---:R-:W-:-:S05]  /*1420*/  LOP3.LUT R2, R2, 0x38, RZ, 0xb8, !PT ;  /* 0x0000003802027812 */ /* 0x004fca00078eb8ff */
[----:B------:R2:W-:Y:S01]  /*1430*/  STS [UR8+0x34], R2 ;  /* 0x00003402ff007988 */ /* 0x0005e20008000808 */
[----:B------:R-:W-:Y:S05]  /*1440*/  @P3 BRA `(.L_x_48) ;  /* 0x0000000000203947 */ /* 0x000fea0003800000 */
[----:B--2---:R-:W2:Y:S01]  /*1450*/  LDS R2, [UR8+0x8] ;  /* 0x00000808ff027984 */ /* 0x004ea20008000800 */
[----:B------:R-:W-:-:S05]  /*1460*/  IMAD.MOV.U32 R3, RZ, RZ, 0x780 ;  /* 0x00000780ff037424 */ /* 0x000fca00078e00ff */
[----:B--2---:R-:W-:-:S05]  /*1470*/  LOP3.LUT R2, R2, 0x500, R3, 0xd8, !PT ;  /* 0x0000050002027812 */ /* 0x004fca00078ed803 */
[----:B------:R2:W-:Y:S02]  /*1480*/  STS [UR8+0x8], R2 ;  /* 0x00000802ff007988 */ /* 0x0005e40008000808 */
.L_x_47:
[----:B------:R-:W-:Y:S05]  /*1490*/  @P3 BRA `(.L_x_49) ;  /* 0x0000000000283947 */ /* 0x000fea0003800000 */
[----:B--23-5:R-:W2:Y:S02]  /*14a0*/  LDS R2, [UR8+0x8] ;  /* 0x00000808ff027984 */ /* 0x02cea40008000800 */
[----:B--2---:R-:W-:-:S05]  /*14b0*/  LOP3.LUT R2, R2, 0x1800, RZ, 0xb8, !PT ;  /* 0x0000180002027812 */ /* 0x004fca00078eb8ff */
[----:B------:R3:W-:Y:S02]  /*14c0*/  STS [UR8+0x8], R2 ;  /* 0x00000802ff007988 */ /* 0x0007e40008000808 */
.L_x_48:
[----:B------:R-:W-:Y:S05]  /*14d0*/  @P3 BREAK.RELIABLE B4 ;  /* 0x0000000000043942 */ /* 0x000fea0003800100 */
[----:B------:R-:W-:Y:S05]  /*14e0*/  @P3 BRA `(.L_x_50) ;  /* 0x0000000000243947 */ /* 0x000fea0003800000 */
[----:B--23--:R-:W2:Y:S01]  /*14f0*/  LDS R2, [UR8+0x8] ;  /* 0x00000808ff027984 */ /* 0x00cea20008000800 */
[----:B------:R-:W-:-:S05]  /*1500*/  IMAD.MOV.U32 R3, RZ, RZ, 0x6000 ;  /* 0x00006000ff037424 */ /* 0x000fca00078e00ff */
[----:B--2---:R-:W-:-:S04]  /*1510*/  LOP3.LUT R2, R2, 0x6000, R3, 0xd8, !PT ;  /* 0x0000600002027812 */ /* 0x004fc800078ed803 */
[----:B------:R-:W-:-:S05]  /*1520*/  LOP3.LUT R2, R2, 0x400000, RZ, 0xb8, !PT ;  /* 0x0040000002027812 */ /* 0x000fca00078eb8ff */
[----:B------:R2:W-:Y:S02]  /*1530*/  STS [UR8+0x8], R2 ;  /* 0x00000802ff007988 */ /* 0x0005e40008000808 */
.L_x_49:
[----:B------:R-:W-:Y:S05]  /*1540*/  BSYNC.RELIABLE B4 ;  /* 0x0000000000047941 */ /* 0x000fea0003800100 */
.L_x_46:
[----:B--23-5:R-:W2:Y:S02]  /*1550*/  @!P3 LDS R2, [UR8+0x8] ;  /* 0x00000808ff02b984 */ /* 0x02cea40008000800 */
[----:B--2---:R-:W-:-:S05]  /*1560*/  @!P3 LOP3.LUT R2, R2, 0x8000, RZ, 0xb8, !PT ;  /* 0x000080000202b812 */ /* 0x004fca00078eb8ff */
[----:B------:R5:W-:Y:S02]  /*1570*/  @!P3 STS [UR8+0x8], R2 ;  /* 0x00000802ff00b988 */ /* 0x000be40008000808 */
.L_x_50:
[----:B------:R-:W-:Y:S05]  /*1580*/  BSYNC.RECONVERGENT B5 ;  /* 0x0000000000057941 */ /* 0x000fea0003800200 */
.L_x_45:
[----:B------:R-:W-:Y:S05]  /*1590*/  WARPSYNC.ALL ;  /* 0x0000000000007948 */ /* 0x000fea0003800000 */
[----:B------:R-:W-:Y:S01]  /*15a0*/  NOP ;  /* 0x0000000000007918 */ /* 0x000fe20000000000 */
[----:B------:R-:W-:-:S04]  /*15b0*/  UIADD3 UR4, UPT, UPT, UR4, 0x100, URZ ;  /* 0x0000010004047890 */ /* 0x000fc8000fffe0ff */
[----:B------:R-:W-:-:S04]  /*15c0*/  UIADD3 UR14, UP0, UPT, UR4, UR14, URZ ;  /* 0x0000000e040e7290 */ /* 0x000fc8000ff1e0ff */
[----:B------:R-:W-:Y:S01]  /*15d0*/  ULEA.HI.X.SX32 UR15, UR4, UR15, 0x1, UP0 ;  /* 0x0000000f040f7291 */ /* 0x000fe200080f0eff */
[----:B------:R-:W-:Y:S11]  /*15e0*/  @P0 BRA `(.L_x_51) ;  /* 0x0000000000300947 */ /* 0x000ff60003800000 */
[----:B--23-5:R-:W2:Y:S01]  /*15f0*/  S2R R2, SR_LANEID ;  /* 0x0000000000027919 */ /* 0x02cea20000000000 */
[----:B------:R-:W-:Y:S05]  /*1600*/  WARPSYNC.ALL ;  /* 0x0000000000007948 */ /* 0x000fea0003800000 */
[----:B------:R-:W-:Y:S01]  /*1610*/  NOP ;  /* 0x0000000000007918 */ /* 0x000fe20000000000 */
[----:B--2---:R-:W-:-:S05]  /*1620*/  IMAD.SHL.U32 R4, R2, 0x4, RZ ;  /* 0x0000000402047824 */ /* 0x004fca00078e00ff */
[----:B------:R-:W2:Y:S01]  /*1630*/  LDS R5, [R4+UR8] ;  /* 0x0000000804057984 */ /* 0x000ea20008000800 */
[----:B------:R-:W-:-:S05]  /*1640*/  IADD3 R2, P1, PT, R4, UR14, RZ ;  /* 0x0000000e04027c10 */ /* 0x000fca000ff3e0ff */
[----:B------:R-:W-:-:S05]  /*1650*/  IMAD.X R3, RZ, RZ, UR15, P1 ;  /* 0x0000000fff037e24 */ /* 0x000fca00088e06ff */
[----:B--2---:R2:W3:Y:S01]  /*1660*/  ATOMG.E.EXCH.STRONG.GPU PT, RZ, [R2], R5 ;  /* 0x0000000502ff73a8 */ /* 0x0044e200041ee100 */
[----:B------:R-:W-:-:S04]  /*1670*/  DEPBAR {5,4,3,2,1,0} ;  /* 0x0000003f0000791a */ /* 0x000fc80000000000 */
[----:B------:R-:W5:Y:S02]  /*1680*/  CCTL.E.C.LDCU.IV.DEEP [UR14] ;  /* 0x000000000e007540 */ /* 0x000f640009c08000 */
[----:B-----5:R2:W-:Y:S01]  /*1690*/  UTMACCTL.IV [UR14] ;  /* 0x000000000e0079b9 */ /* 0x0205e20008000000 */
[----:B------:R-:W-:Y:S01]  /*16a0*/  NOP ;  /* 0x0000000000007918 */ /* 0x000fe20000000000 */
.L_x_51:
[----:B------:R-:W-:Y:S05]  /*16b0*/  @P0 BRA `(.L_x_52) ;  /* 0x00000000000c0947 */ /* 0x000fea0003800000 */
[----:B------:R0:W-:Y:S01]  /*16c0*/  UTMACMDFLUSH ;  /* 0x00000000000079b7 */ /* 0x0001e20000000000 */
[----:B------:R-:W-:Y:S05]  /*16d0*/  @P0 BRA `(.L_x_52) ;  /* 0x0000000000040947 */ /* 0x000fea0003800000 */
[----:B------:R-:W-:-:S04]  /*16e0*/  DEPBAR.LE SB0, 0x0 ;  /* 0x000080000000791a */ /* 0x000fc80000000000 */
.L_x_52:
[----:B------:R-:W-:Y:S05]  /*16f0*/  WARPSYNC.ALL ;  /* 0x0000000000007948 */ /* 0x000fea0003800000 */
[----:B------:R-:W-:Y:S01]  /*1700*/  NOP ;  /* 0x0000000000007918 */ /* 0x000fe20000000000 */
[----:B---3--:R-:W-:Y:S01]  /*1710*/  BAR.SYNC.DEFER_BLOCKING 0x0 ;  /* 0x0000000000007b1d */ /* 0x008fe20000010000 */
[----:B------:R-:W-:Y:S01]  /*1720*/  ISETP.GE.AND P0, PT, R12, 0x1, PT ;  /* 0x000000010c00780c */ /* 0x000fe20003f06270 */
[----:B------:R-:W-:Y:S01]  /*1730*/  USHF.L.U32 UR31, UR31, 0x7, URZ ;  /* 0x000000071f1f7899 */ /* 0x000fe200080006ff */
[----:B--2--5:R-:W-:Y:S01]  /*1740*/  SHF.R.U32.HI R2, RZ, 0x5, R0 ;  /* 0x00000005ff027819 */ /* 0x024fe20000011600 */
[----:B------:R-:W-:-:S02]  /*1750*/  USHF.L.U32 UR11, UR11, 0x7, URZ ;  /* 0x000000070b0b7899 */ /* 0x000fc400080006ff */
[----:B------:R-:W-:Y:S01]  /*1760*/  VOTEU.ALL UP0, P3 ;  /* 0x0000000000ff7886 */ /* 0x000fe20001800000 */
[----:B------:R-:W-:Y:S01]  /*1770*/  UMOV UR4, 0x1 ;  /* 0x0000000100047882 */ /* 0x000fe20000000000 */
[----:B------:R-:W-:Y:S01]  /*1780*/  VOTEU.ALL UP1, P3 ;  /* 0x0000000000ff7886 */ /* 0x000fe20001820000 */
[----:B------:R-:W-:Y:S02]  /*1790*/  R2UR UR24, R2 ;  /* 0x00000000021872ca */ /* 0x000fe400000e0000 */
[----:B------:R-:W-:-:S04]  /*17a0*/  @!UP0 UIADD3 UR16, UPT, UPT, -UR4, 0x100000, URZ ;  /* 0x0010000004108890 */ /* 0x000fc8000fffe1ff */
[----:B------:R-:W-:Y:S02]  /*17b0*/  @!UP0 USHF.L.U32 UR17, UR16, 0xb, URZ ;  /* 0x0000000b10118899 */ /* 0x000fe400080006ff */
[----:B------:R-:W-:Y:S02]  /*17c0*/  @!UP0 USHF.L.U32 UR16, UR16, 0x1, URZ ;  /* 0x0000000110108899 */ /* 0x000fe400080006ff */
[----:B------:R-:W-:-:S04]  /*17d0*/  @!UP0 UIADD3 UR4, UPT, UPT, -UR4, 0x100000, URZ ;  /* 0x0010000004048890 */ /* 0x000fc8000fffe1ff */
[----:B------:R-:W-:Y:S02]  /*17e0*/  @!UP0 USHF.L.U32 UR5, UR4, 0xb, URZ ;  /* 0x0000000b04058899 */ /* 0x000fe400080006ff */
[----:B------:R-:W-:Y:S01]  /*17f0*/  @!UP0 USHF.L.U32 UR4, UR4, 0x1, URZ ;  /* 0x0000000104048899 */ /* 0x000fe200080006ff */
[----:B------:R-:W-:Y:S01]  /*1800*/  VOTEU.ALL UP0, P3 ;  /* 0x0000000000ff7886 */ /* 0x000fe20001800000 */
[----:B------:R-:W2:Y:S04]  /*1810*/  FENCE.VIEW.ASYNC.S ;  /* 0x00000000000073c6 */ /* 0x000ea80000000000 */
[----:B--2---:R2:W3:Y:S06]  /*1820*/  @!UP0 SYNCS.EXCH.64 URZ, [UR8+0x8000], UR16 ;  /* 0x0080001008ff85b2 */ /* 0x0044ec0008000100 */
[----:B------:R2:W5:Y:S01]  /*1830*/  @!UP1 SYNCS.EXCH.64 URZ, [UR8+0x8010], UR4 ;  /* 0x0080100408ff95b2 */ /* 0x0005620008000100 */
[----:B------:R-:W-:Y:S05]  /*1840*/  @!P0 BRA `(.L_x_53) ;  /* 0x0000000400f08947 */ /* 0x000fea0003800000 */
[----:B---3-5:R-:W-:Y:S01]  /*1850*/  BAR.SYNC.DEFER_BLOCKING 0x0 ;  /* 0x0000000000007b1d */ /* 0x028fe20000010000 */
[----:B------:R-:W-:Y:S01]  /*1860*/  @!P3 IMAD.MOV.U32 R2, RZ, RZ, 0x8000 ;  /* 0x00008000ff02b424 */ /* 0x000fe200078e00ff */
[----:B------:R-:W-:Y:S02]  /*1870*/  ELECT P1, URZ, PT ;  /* 0x0000000000ff782f */ /* 0x000fe40003820000 */
[----:B------:R-:W-:Y:S02]  /*1880*/  ELECT P0, URZ, PT ;  /* 0x0000000000ff782f */ /* 0x000fe40003800000 */
[C---:B------:R-:W-:Y:S01]  /*1890*/  ISETP.LT.U32.AND P1, PT, R132.reuse, 0x20, P1 ;  /* 0x000000208400780c */ /* 0x040fe20000f21070 */
[----:B------:R-:W-:Y:S01]  /*18a0*/  UIADD3 UR28, UPT, UPT, UR8, 0x4000, URZ ;  /* 0x00004000081c7890 */ /* 0x000fe2000fffe0ff */
[----:B------:R-:W-:Y:S01]  /*18b0*/  ISETP.LT.U32.AND P0, PT, R132, 0x20, P0 ;  /* 0x000000208400780c */ /* 0x000fe20000701070 */
[----:B--2---:R-:W-:Y:S02]  /*18c0*/  USHF.R.U32.HI UR16, URZ, 0x4, UR8 ;  /* 0x00000004ff107899 */ /* 0x004fe40008011608 */
[----:B------:R-:W-:-:S02]  /*18d0*/  USHF.R.U32.HI UR18, URZ, 0x4, UR28 ;  /* 0x00000004ff127899 */ /* 0x000fc4000801161c */
[----:B------:R-:W-:Y:S02]  /*18e0*/  USGXT.U32 UR16, UR16, 0xe ;  /* 0x0000000e1010789a */ /* 0x000fe40008000000 */
[----:B------:R-:W-:Y:S01]  /*18f0*/  USGXT.U32 UR18, UR18, 0xe ;  /* 0x0000000e1212789a */ /* 0x000fe20008000000 */
[----:B------:R-:W-:Y:S01]  /*1900*/  UMOV UR4, URZ ;  /* 0x000000ff00047c82 */ /* 0x000fe20008000000 */
[----:B------:R-:W-:Y:S02]  /*1910*/  UMOV UR17, 0x40004040 ;  /* 0x4000404000117882 */ /* 0x000fe40000000000 */
[----:B------:R-:W-:Y:S01]  /*1920*/  VOTEU.ANY UP0, P1 ;  /* 0x0000000000ff7886 */ /* 0x000fe20000800100 */
[----:B------:R-:W-:Y:S01]  /*1930*/  VOTEU.ANY UP2, P1 ;  /* 0x0000000000ff7886 */ /* 0x000fe20000840100 */
[----:B------:R-:W-:Y:S01]  /*1940*/  VOTEU.ANY UP1, P0 ;  /* 0x0000000000ff7886 */ /* 0x000fe20000020100 */
[----:B------:R-:W-:Y:S01]  /*1950*/  VOTEU.ANY UP3, P0 ;  /* 0x0000000000ff7886 */ /* 0x000fe20000060100 */
[----:B------:R-:W-:Y:S01]  /*1960*/  UMOV UR19, 0x40004040 ;  /* 0x4000404000137882 */ /* 0x000fe20000000000 */
[----:B------:R2:W-:Y:S01]  /*1970*/  @!P3 SYNCS.ARRIVE.TRANS64 RZ, [UR8+0x8000], R2 ;  /* 0x00800002ffffb9a7 */ /* 0x0005e20008000008 */
[----:B------:R3:W-:Y:S06]  /*1980*/  MEMBAR.ALL.CTA ;  /* 0x0000000000007992 */ /* 0x0007ec0000008000 */
[----:B---3--:R-:W3:Y:S01]  /*1990*/  FENCE.VIEW.ASYNC.S ;  /* 0x00000000000073c6 */ /* 0x008ee20000000000 */
[----:B------:R-:W-:Y:S01]  /*19a0*/  @UP0 UIADD3 UR9, UPT, UPT, UR8, 0x8000, URZ ;  /* 0x0000800008090890 */ /* 0x000fe2000fffe0ff */
[----:B------:R-:W-:Y:S01]  /*19b0*/  @UP0 UMOV UR10, URZ ;  /* 0x000000ff000a0c82 */ /* 0x000fe20008000000 */
[----:B------:R-:W-:Y:S01]  /*19c0*/  @UP1 UIADD3 UR29, UPT, UPT, UR8, 0x8000, URZ ;  /* 0x00008000081d1890 */ /* 0x000fe2000fffe0ff */
[----:B------:R-:W-:Y:S01]  /*19d0*/  @UP1 UMOV UR30, URZ ;  /* 0x000000ff001e1c82 */ /* 0x000fe20008000000 */
[----:B------:R-:W-:-:S02]  /*19e0*/  UIADD3 UR22, UP0, UPT, UR16, 0x2, URZ ;  /* 0x0000000210167890 */ /* 0x000fc4000ff1e0ff */
[----:B------:R-:W-:Y:S02]  /*19f0*/  UIADD3 UR20, UP1, UPT, UR18, 0x2, URZ ;  /* 0x0000000212147890 */ /* 0x000fe4000ff3e0ff */
[----:B------:R-:W-:Y:S02]  /*1a00*/  UIADD3.X UR23, UPT, UPT, UR4, 0x40004040, URZ, UP0, !UPT ;  /* 0x4000404004177890 */ /* 0x000fe400087fe4ff */
[----:B------:R-:W-:Y:S02]  /*1a10*/  UIADD3.X UR21, UPT, UPT, UR4, 0x40004040, URZ, UP1, !UPT ;  /* 0x4000404004157890 */ /* 0x000fe40008ffe4ff */
[----:B------:R-:W-:Y:S02]  /*1a20*/  UIADD3.64 UR32, UPT, UPT, UR22, 0x2, URZ ;  /* 0x0000000216207897 */ /* 0x000fe4000fffe0ff */
[----:B------:R-:W-:Y:S02]  /*1a30*/  UIADD3.64 UR36, UPT, UPT, UR22, 0x4, URZ ;  /* 0x0000000416247897 */ /* 0x000fe4000fffe0ff */
[----:B------:R-:W-:-:S02]  /*1a40*/  UIADD3.64 UR34, UPT, UPT, UR20, 0x2, URZ ;  /* 0x0000000214227897 */ /* 0x000fc4000fffe0ff */
[----:B------:R-:W-:Y:S02]  /*1a50*/  UIADD3.64 UR38, UPT, UPT, UR20, 0x4, URZ ;  /* 0x0000000414267897 */ /* 0x000fe4000fffe0ff */
[----:B------:R-:W-:Y:S01]  /*1a60*/  UISETP.NE.U32.AND UP0, UPT, UR24, URZ, UPT ;  /* 0x000000ff1800728c */ /* 0x000fe2000bf05070 */
[----:B---3--:R-:W-:Y:S06]  /*1a70*/  BAR.SYNC.DEFER_BLOCKING 0x0 ;  /* 0x0000000000007b1d */ /* 0x008fec0000010000 */
[----:B------:R2:W-:Y:S02]  /*1a80*/  @UP2 UTMALDG.2D [UR8], [UR6] ;  /* 0x00000008060025b4 */ /* 0x0005e40008008000 */
[----:B------:R-:W-:Y:S06]  /*1a90*/  BAR.SYNC.DEFER_BLOCKING 0x0 ;  /* 0x0000000000007b1d */ /* 0x000fec0000010000 */
[----:B------:R2:W-:Y:S02]  /*1aa0*/  @UP3 UTMALDG.2D [UR28], [UR12] ;  /* 0x0000001c0c0035b4 */ /* 0x0005e40008008000 */
[----:B------:R-:W-:Y:S06]  /*1ab0*/  BAR.SYNC.DEFER_BLOCKING 0x0 ;  /* 0x0000000000007b1d */ /* 0x000fec0000010000 */
[----:B------:R-:W3:Y:S02]  /*1ac0*/  SYNCS.PHASECHK.TRANS64.TRYWAIT P0, [UR8+0x8000], RZ ;  /* 0x008000ffff0075a7 */ /* 0x000ee40008001108 */
[----:B--23--:R-:W-:Y:S05]  /*1ad0*/  @!P0 BRA `(.L_x_54) ;  /* 0x0000000c00d08947 */ /* 0x00cfea0003800000 */
.L_x_66:
[----:B------:R-:W-:Y:S05]  /*1ae0*/  BRA.U UP0, `(.L_x_55) ;  /* 0x0000000100347547 */ /* 0x000fea000b800000 */
[----:B------:R-:W-:Y:S01]  /*1af0*/  UMOV UR4, 0x0 ;  /* 0x0000000000047882 */ /* 0x000fe20000000000 */
[----:B------:R-:W-:Y:S01]  /*1b00*/  UMOV UR5, 0x8200490 ;  /* 0x0820049000057882 */ /* 0x000fe20000000000 */
[----:B------:R-:W-:Y:S01]  /*1b10*/  UMOV UR28, 0x0 ;  /* 0x00000000001c7882 */ /* 0x000fe20000000000 */
[----:B------:R-:W-:Y:S01]  /*1b20*/  UMOV UR29, 0x8200490 ;  /* 0x08200490001d7882 */ /* 0x000fe20000000000 */
[----:B------:R-:W-:Y:S01]  /*1b30*/  UMOV UR40, 0x0 ;  /* 0x0000000000287882 */ /* 0x000fe20000000000 */
[----:B------:R-:W-:Y:S01]  /*1b40*/  UMOV UR41, 0x8200490 ;  /* 0x0820049000297882 */ /* 0x000fe20000000000 */
[----:B------:R2:W-:Y:S01]  /*1b50*/  UTCHMMA gdesc[UR16], gdesc[UR18], tmem[UR27], tmem[UR4], idesc[UR5], !UPT ;  /* 0x00ff0412100075ea */ /* 0x0005e2000f80001b */
[----:B------:R-:W-:Y:S01]  /*1b60*/  UMOV UR42, 0x0 ;  /* 0x00000000002a7882 */ /* 0x000fe20000000000 */
[----:B------:R-:W-:Y:S01]  /*1b70*/  UMOV UR43, 0x8200490 ;  /* 0x08200490002b7882 */ /* 0x000fe20000000000 */
[----:B------:R2:W-:Y:S01]  /*1b80*/  UTCHMMA gdesc[UR22], gdesc[UR20], tmem[UR27], tmem[UR28], idesc[UR29], UPT ;  /* 0x00ff1c14160075ea */ /* 0x0005e2000b80001b */
[----:B------:R2:W-:Y:S01]  /*1b90*/  UTCHMMA gdesc[UR32], gdesc[UR34], tmem[UR27], tmem[UR40], idesc[UR41], UPT ;  /* 0x00ff2822200075ea */ /* 0x0005e2000b80001b */
[----:B------:R2:W-:Y:S01]  /*1ba0*/  UTCHMMA gdesc[UR36], gdesc[UR38], tmem[UR27], tmem[UR42], idesc[UR43], UPT ;  /* 0x00ff2a26240075ea */ /* 0x0005e2000b80001b */
[----:B------:R-:W-:Y:S01]  /*1bb0*/  NOP ;  /* 0x0000000000007918 */ /* 0x000fe20000000000 */
.L_x_55:
[----:B------:R-:W-:Y:S01]  /*1bc0*/  ELECT P0, URZ, PT ;  /* 0x0000000000ff782f */ /* 0x000fe20003800000 */
[----:B--2---:R-:W-:-:S03]  /*1bd0*/  UIADD3 UR4, UPT, UPT, UR8, 0x8010, URZ ;  /* 0x0000801008047890 */ /* 0x004fc6000fffe0ff */
[----:B------:R-:W-:Y:S01]  /*1be0*/  ISETP.LT.U32.AND P0, PT, R132, 0x20, P0 ;  /* 0x000000208400780c */ /* 0x000fe20000701070 */
[----:B------:R-:W-:-:S12]  /*1bf0*/  UMOV UR5, URZ ;  /* 0x000000ff00057c82 */ /* 0x000fd80008000000 */
[----:B------:R-:W-:Y:S01]  /*1c00*/  VOTEU.ANY UP0, P0 ;  /* 0x0000000000ff7886 */ /* 0x000fe20000000100 */
[----:B------:R-:W-:Y:S01]  /*1c10*/  VOTEU.ANY UP1, P0 ;  /* 0x0000000000ff7886 */ /* 0x000fe20000020100 */
[----:B------:R-:W-:-:S03]  /*1c20*/  ISETP.GE.U32.AND P0, PT, R12, 0x41, PT ;  /* 0x000000410c00780c */ /* 0x000fc60003f06070 */
[----:B------:R-:W-:Y:S02]  /*1c30*/  @UP0 UMOV UR9, UR4 ;  /* 0x0000000400090c82 */ /* 0x000fe40008000000 */
[----:B------:R2:W-:Y:S01]  /*1c40*/  @UP1 UTCBAR [UR9], URZ ;  /* 0x000000ff090013e9 */ /* 0x0005e200080000ff */
[----:B------:R-:W-:Y:S06]  /*1c50*/  BAR.SYNC.DEFER_BLOCKING 0x0 ;  /* 0x0000000000007b1d */ /* 0x000fec0000010000 */
[----:B------:R-:W3:Y:S02]  /*1c60*/  SYNCS.PHASECHK.TRANS64.TRYWAIT P1, [UR8+0x8010], RZ ;  /* 0x008010ffff0075a7 */ /* 0x000ee40008021108 */
[----:B--23--:R-:W-:Y:S05]  /*1c70*/  @!P1 BRA `(.L_x_56) ;  /* 0x0000000c00749947 */ /* 0x00cfea0003800000 */
.L_x_67:
[----:B------:R-:W-:Y:S05]  /*1c80*/  @!P0 BRA `(.L_x_53) ;  /* 0x0000000000e08947 */ /* 0x000fea0003800000 */
[----:B------:R-:W-:Y:S01]  /*1c90*/  IMAD.MOV.U32 R2, RZ, RZ, 0x1 ;  /* 0x00000001ff027424 */ /* 0x000fe200078e00ff */
[----:B------:R-:W2:Y:S01]  /*1ca0*/  LDCU UR25, c[0x0][0x3a0] ;  /* 0x00007400ff1977ac */ /* 0x000ea20008000800 */
[----:B------:R-:W-:-:S05]  /*1cb0*/  UMOV UR10, 0x40 ;  /* 0x00000040000a7882 */ /* 0x000fca0000000000 */
.L_x_60:
[----:B------:R-:W-:Y:S01]  /*1cc0*/  BAR.SYNC.DEFER_BLOCKING 0x0 ;  /* 0x0000000000007b1d */ /* 0x000fe20000010000 */
[----:B------:R-:W-:Y:S01]  /*1cd0*/  @!P3 IMAD.MOV.U32 R3, RZ, RZ, 0x8000 ;  /* 0x00008000ff03b424 */ /* 0x000fe200078e00ff */
[----:B------:R-:W-:Y:S02]  /*1ce0*/  ELECT P1, URZ, PT ;  /* 0x0000000000ff782f */ /* 0x000fe40003820000 */
[----:B------:R-:W-:Y:S02]  /*1cf0*/  ELECT P0, URZ, PT ;  /* 0x0000000000ff782f */ /* 0x000fe40003800000 */
[C---:B------:R-:W-:Y:S01]  /*1d00*/  ISETP.LT.U32.AND P1, PT, R132.reuse, 0x20, P1 ;  /* 0x000000208400780c */ /* 0x040fe20000f21070 */
[----:B------:R-:W-:Y:S01]  /*1d10*/  UMOV UR30, UR10 ;  /* 0x0000000a001e7c82 */ /* 0x000fe20008000000 */
[----:B------:R-:W-:-:S11]  /*1d20*/  ISETP.LT.U32.AND P0, PT, R132, 0x20, P0 ;  /* 0x000000208400780c */ /* 0x000fd60000701070 */
[----:B------:R-:W-:Y:S02]  /*1d30*/  VOTEU.ANY UP0, P1 ;  /* 0x0000000000ff7886 */ /* 0x000fe40000800100 */
[----:B------:R-:W-:Y:S01]  /*1d40*/  VOTEU.ANY UP1, P0 ;  /* 0x0000000000ff7886 */ /* 0x000fe20000020100 */
[----:B------:R3:W-:Y:S01]  /*1d50*/  @!P3 SYNCS.ARRIVE.TRANS64 RZ, [UR8+0x8000], R3 ;  /* 0x00800003ffffb9a7 */ /* 0x0007e20008000008 */
[----:B------:R5:W-:Y:S06]  /*1d60*/  MEMBAR.ALL.CTA ;  /* 0x0000000000007992 */ /* 0x000bec0000008000 */
[----:B-----5:R-:W5:Y:S01]  /*1d70*/  FENCE.VIEW.ASYNC.S ;  /* 0x00000000000073c6 */ /* 0x020f620000000000 */
[----:B------:R-:W-:Y:S01]  /*1d80*/  @UP0 UIADD3 UR9, UPT, UPT, UR8, 0x8000, URZ ;  /* 0x0000800008090890 */ /* 0x000fe2000fffe0ff */
[----:B-----5:R-:W-:Y:S01]  /*1d90*/  VOTEU.ANY UP0, P1 ;  /* 0x0000000000ff7886 */ /* 0x020fe20000800100 */
[----:B------:R-:W-:-:S02]  /*1da0*/  @UP1 UIADD3 UR28, UPT, UPT, UR8, 0x4000, URZ ;  /* 0x00004000081c1890 */ /* 0x000fc4000fffe0ff */
[----:B------:R-:W-:Y:S01]  /*1db0*/  @UP1 UIADD3 UR29, UPT, UPT, UR8, 0x8000, URZ ;  /* 0x00008000081d1890 */ /* 0x000fe2000fffe0ff */
[----:B---3--:R-:W-:Y:S01]  /*1dc0*/  IMAD.U32 R3, R2, -0x80000000, RZ ;  /* 0x8000000002037824 */ /* 0x008fe200078e00ff */
[----:B------:R-:W-:Y:S01]  /*1dd0*/  VOTEU.ANY UP1, P0 ;  /* 0x0000000000ff7886 */ /* 0x000fe20000020100 */
[----:B------:R-:W-:Y:S06]  /*1de0*/  BAR.SYNC.DEFER_BLOCKING 0x0 ;  /* 0x0000000000007b1d */ /* 0x000fec0000010000 */
[----:B------:R3:W-:Y:S01]  /*1df0*/  @UP0 UTMALDG.2D [UR8], [UR6] ;  /* 0x00000008060005b4 */ /* 0x0007e20008008000 */
[----:B------:R-:W-:Y:S01]  /*1e00*/  UISETP.NE.U32.AND UP0, UPT, UR24, URZ, UPT ;  /* 0x000000ff1800728c */ /* 0x000fe2000bf05070 */
[----:B------:R-:W-:Y:S06]  /*1e10*/  BAR.SYNC.DEFER_BLOCKING 0x0 ;  /* 0x0000000000007b1d */ /* 0x000fec0000010000 */
[----:B------:R3:W-:Y:S02]  /*1e20*/  @UP1 UTMALDG.2D [UR28], [UR12] ;  /* 0x0000001c0c0015b4 */ /* 0x0007e40008008000 */
[----:B------:R-:W-:Y:S06]  /*1e30*/  BAR.SYNC.DEFER_BLOCKING 0x0 ;  /* 0x0000000000007b1d */ /* 0x000fec0000010000 */
[----:B------:R-:W5:Y:S02]  /*1e40*/  SYNCS.PHASECHK.TRANS64.TRYWAIT P0, [UR8+0x8000], R3 ;  /* 0x00800003ff0075a7 */ /* 0x000f640008001108 */
[----:B---3-5:R-:W-:Y:S05]  /*1e50*/  @!P0 BRA `(.L_x_57) ;  /* 0x0000000c00088947 */ /* 0x028fea0003800000 */
.L_x_68:
[----:B------:R-:W-:Y:S05]  /*1e60*/  BRA.U UP0, `(.L_x_58) ;  /* 0x0000000100347547 */ /* 0x000fea000b800000 */
[----:B------:R-:W-:Y:S01]  /*1e70*/  UMOV UR28, 0x0 ;  /* 0x00000000001c7882 */ /* 0x000fe20000000000 */
[----:B------:R-:W-:Y:S01]  /*1e80*/  UMOV UR29, 0x8200490 ;  /* 0x08200490001d7882 */ /* 0x000fe20000000000 */
[----:B------:R-:W-:Y:S01]  /*1e90*/  UMOV UR40, 0x0 ;  /* 0x0000000000287882 */ /* 0x000fe20000000000 */
[----:B------:R-:W-:Y:S01]  /*1ea0*/  UMOV UR41, 0x8200490 ;  /* 0x0820049000297882 */ /* 0x000fe20000000000 */
[----:B------:R-:W-:Y:S01]  /*1eb0*/  UMOV UR42, 0x0 ;  /* 0x00000000002a7882 */ /* 0x000fe20000000000 */
[----:B------:R-:W-:Y:S01]  /*1ec0*/  UMOV UR43, 0x8200490 ;  /* 0x08200490002b7882 */ /* 0x000fe20000000000 */
[----:B------:R3:W-:Y:S01]  /*1ed0*/  UTCHMMA gdesc[UR16], gdesc[UR18], tmem[UR27], tmem[UR28], idesc[UR29], UPT ;  /* 0x00ff1c12100075ea */ /* 0x0007e2000b80001b */
[----:B------:R-:W-:Y:S01]  /*1ee0*/  UMOV UR44, 0x0 ;  /* 0x00000000002c7882 */ /* 0x000fe20000000000 */
[----:B------:R-:W-:Y:S01]  /*1ef0*/  UMOV UR45, 0x8200490 ;  /* 0x08200490002d7882 */ /* 0x000fe20000000000 */
[----:B------:R3:W-:Y:S01]  /*1f00*/  UTCHMMA gdesc[UR22], gdesc[UR20], tmem[UR27], tmem[UR40], idesc[UR41], UPT ;  /* 0x00ff2814160075ea */ /* 0x0007e2000b80001b */
[----:B------:R3:W-:Y:S01]  /*1f10*/  UTCHMMA gdesc[UR32], gdesc[UR34], tmem[UR27], tmem[UR42], idesc[UR43], UPT ;  /* 0x00ff2a22200075ea */ /* 0x0007e2000b80001b */
[----:B------:R3:W-:Y:S01]  /*1f20*/  UTCHMMA gdesc[UR36], gdesc[UR38], tmem[UR27], tmem[UR44], idesc[UR45], UPT ;  /* 0x00ff2c26240075ea */ /* 0x0007e2000b80001b */
[----:B------:R-:W-:Y:S01]  /*1f30*/  NOP ;  /* 0x0000000000007918 */ /* 0x000fe20000000000 */
.L_x_58:
[----:B------:R-:W-:-:S04]  /*1f40*/  ELECT P0, URZ, PT ;  /* 0x0000000000ff782f */ /* 0x000fc80003800000 */
[----:B------:R-:W-:-:S13]  /*1f50*/  ISETP.LT.U32.AND P0, PT, R132, 0x20, P0 ;  /* 0x000000208400780c */ /* 0x000fda0000701070 */
[----:B------:R-:W-:Y:S01]  /*1f60*/  VOTEU.ANY UP0, P0 ;  /* 0x0000000000ff7886 */ /* 0x000fe20000000100 */
[----:B------:R-:W-:-:S04]  /*1f70*/  VOTEU.ANY UP1, P0 ;  /* 0x0000000000ff7886 */ /* 0x000fc80000020100 */
[----:B------:R-:W-:Y:S02]  /*1f80*/  @UP0 UMOV UR9, UR4 ;  /* 0x0000000400090c82 */ /* 0x000fe40008000000 */
[----:B------:R5:W-:Y:S01]  /*1f90*/  @UP1 UTCBAR [UR9], URZ ;  /* 0x000000ff090013e9 */ /* 0x000be200080000ff */
[----:B------:R-:W-:Y:S06]  /*1fa0*/  BAR.SYNC.DEFER_BLOCKING 0x0 ;  /* 0x0000000000007b1d */ /* 0x000fec0000010000 */
[----:B------:R-:W3:Y:S02]  /*1fb0*/  SYNCS.PHASECHK.TRANS64.TRYWAIT P0, [UR8+0x8010], R3 ;  /* 0x00801003ff0075a7 */ /* 0x000ee40008001108 */
[----:B---3-5:R-:W-:Y:S05]  /*1fc0*/  @!P0 BRA `(.L_x_59) ;  /* 0x0000000800b88947 */ /* 0x028fea0003800000 */
.L_x_69:
[----:B------:R-:W-:Y:S01]  /*1fd0*/  UIADD3 UR10, UPT, UPT, UR10, 0x40, URZ ;  /* 0x000000400a0a7890 */ /* 0x000fe2000fffe0ff */
[----:B------:R-:W-:-:S03]  /*1fe0*/  LOP3.LUT R2, R2, 0x1, RZ, 0x3c, !PT ;  /* 0x0000000102027812 */ /* 0x000fc600078e3cff */
[----:B--2---:R-:W-:-:S09]  /*1ff0*/  UISETP.GE.AND UP0, UPT, UR10, UR25, UPT ;  /* 0x000000190a00728c */ /* 0x004fd2000bf06270 */
[----:B------:R-:W-:Y:S05]  /*2000*/  BRA.U !UP0, `(.L_x_60) ;  /* 0xfffffffd082c7547 */ /* 0x000fea000b83ffff */
.L_x_53:
[----:B---3-5:R-:W-:Y:S06]  /*2010*/  BAR.SYNC.DEFER_BLOCKING 0x0 ;  /* 0x0000000000007b1d */ /* 0x028fec0000010000 */
[----:B------:R-:W-:Y:S04]  /*2020*/  BSSY.RECONVERGENT B5, `(.L_x_61) ;  /* 0x0000004000057945 */ /* 0x000fe80003800200 */
[----:B------:R-:W-:Y:S05]  /*2030*/  @P3 BRA `(.L_x_62) ;  /* 0x0000000000083947 */ /* 0x000fea0003800000 */
[----:B------:R-:W3:Y:S02]  /*2040*/  SYNCS.CCTL.IV [UR8+0x8000] ;  /* 0x00800000ff0079b1 */ /* 0x000ee40008000008 */
[----:B---3--:R-:W3:Y:S02]  /*2050*/  SYNCS.CCTL.IV [UR8+0x8010] ;  /* 0x00801000ff0079b1 */ /* 0x008ee40008000008 */
.L_x_62:
[----:B--2---:R-:W-:Y:S05]  /*2060*/  BSYNC.RECONVERGENT B5 ;  /* 0x0000000000057941 */ /* 0x004fea0003800200 */
.L_x_61:
[----:B------:R-:W-:Y:S01]  /*2070*/  USHF.L.U32 UR4, UR24, 0x15, URZ ;  /* 0x0000001518047899 */ /* 0x000fe200080006ff */
[C---:B------:R-:W-:Y:S01]  /*2080*/  IMAD.SHL.U32 R2, R0.reuse, 0x80, RZ ;  /* 0x0000008000027824 */ /* 0x040fe200078e00ff */
[----:B------:R-:W-:Y:S01]  /*2090*/  ELECT P0, URZ, PT ;  /* 0x0000000000ff782f */ /* 0x000fe20003800000 */
[----:B------:R-:W-:Y:S01]  /*20a0*/  IMAD.SHL.U32 R3, R0, 0x10, RZ ;  /* 0x0000001000037824 */ /* 0x000fe200078e00ff */
[----:B------:R-:W-:Y:S02]  /*20b0*/  ULOP3.LUT UR4, UR4, 0x600000, URZ, 0xc0, !UPT ;  /* 0x0060000004047892 */ /* 0x000fe4000f8ec0ff */
[----:B------:R-:W-:Y:S01]  /*20c0*/  LOP3.LUT R0, R2, 0x3f80, RZ, 0xc0, !PT ;  /* 0x00003f8002007812 */ /* 0x000fe200078ec0ff */
[----:B------:R-:W-:Y:S01]  /*20d0*/  ULOP3.LUT UR24, UR24, 0x1, URZ, 0xc0, !UPT ;  /* 0x0000000118187892 */ /* 0x000fe2000f8ec0ff */
[----:B------:R-:W-:Y:S01]  /*20e0*/  ISETP.LT.U32.AND P0, PT, R132, 0x40, P0 ;  /* 0x000000408400780c */ /* 0x000fe20000701070 */
[----:B------:R-:W-:Y:S01]  /*20f0*/  UIADD3 UR4, UPT, UPT, UR27, UR4, URZ ;  /* 0x000000041b047290 */ /* 0x000fe2000fffe0ff */
[----:B------:R-:W-:Y:S01]  /*2100*/  LOP3.LUT R0, R0, 0x70, R3, 0xf8, !PT ;  /* 0x0000007000007812 */ /* 0x000fe200078ef803 */
[----:B------:R-:W-:-:S02]  /*2110*/  ULEA UR25, UR24, UR31, 0x6 ;  /* 0x0000001f18197291 */ /* 0x000fc4000f8e30ff */
[----:B------:R-:W-:Y:S01]  /*2120*/  ULEA UR24, UR24, UR8, 0xe ;  /* 0x0000000818187291 */ /* 0x000fe2000f8e70ff */
[C---:B------:R-:W-:Y:S01]  /*2130*/  LOP3.LUT R2, R0.reuse, 0x10, RZ, 0x3c, !PT ;  /* 0x0000001000027812 */ /* 0x040fe200078e3cff */
[----:B------:R-:W-:Y:S01]  /*2140*/  UMOV UR26, UR11 ;  /* 0x0000000b001a7c82 */ /* 0x000fe20008000000 */
[----:B------:R-:W-:Y:S02]  /*2150*/  LOP3.LUT R3, R0, 0x20, RZ, 0x3c, !PT ;  /* 0x0000002000037812 */ /* 0x000fe400078e3cff */
[----:B----4-:R-:W2:Y:S01]  /*2160*/  LDTM.x128 R4, tmem[UR4] ;  /* 0x00000004000479ee */ /* 0x010ea200083c0000 */
[----:B------:R-:W-:Y:S02]  /*2170*/  NOP ;  /* 0x0000000000007918 */ /* 0x000fe40000000000 */
[----:B--2---:R-:W-:Y:S01]  /*2180*/  VOTEU.ANY UP1, P0 ;  /* 0x0000000000ff7886 */ /* 0x004fe20000020100 */
[----:B------:R-:W-:Y:S01]  /*2190*/  VOTEU.ANY UP0, P0 ;  /* 0x0000000000ff7886 */ /* 0x000fe20000000100 */
[----:B------:R-:W-:-:S02]  /*21a0*/  F2FP.BF16.F32.PACK_AB R4, R5, R4 ;  /* 0x000000040504723e */ /* 0x000fc400000010ff */
[----:B------:R-:W-:Y:S02]  /*21b0*/  F2FP.BF16.F32.PACK_AB R68, R69, R68 ;  /* 0x000000444544723e */ /* 0x000fe400000010ff */
[----:B------:R-:W-:Y:S02]  /*21c0*/  F2FP.BF16.F32.PACK_AB R5, R7, R6 ;  /* 0x000000060705723e */ /* 0x000fe400000010ff */
[----:B------:R-:W-:Y:S02]  /*21d0*/  F2FP.BF16.F32.PACK_AB R12, R13, R12 ;  /* 0x0000000c0d0c723e */ /* 0x000fe400000010ff */
[----:B------:R-:W-:Y:S02]  /*21e0*/  F2FP.BF16.F32.PACK_AB R69, R71, R70 ;  /* 0x000000464745723e */ /* 0x000fe400000010ff */
[----:B------:R-:W-:Y:S02]  /*21f0*/  F2FP.BF16.F32.PACK_AB R76, R77, R76 ;  /* 0x0000004c4d4c723e */ /* 0x000fe400000010ff */
[----:B------:R-:W-:-:S02]  /*2200*/  F2FP.BF16.F32.PACK_AB R6, R9, R8 ;  /* 0x000000080906723e */ /* 0x000fc400000010ff */
[----:B------:R-:W-:Y:S02]  /*2210*/  F2FP.BF16.F32.PACK_AB R7, R11, R10 ;  /* 0x0000000a0b07723e */ /* 0x000fe400000010ff */
[----:B------:R-:W-:Y:S02]  /*2220*/  F2FP.BF16.F32.PACK_AB R13, R15, R14 ;  /* 0x0000000e0f0d723e */ /* 0x000fe400000010ff */
[----:B------:R-:W-:Y:S01]  /*2230*/  F2FP.BF16.F32.PACK_AB R20, R21, R20 ;  /* 0x000000141514723e */ /* 0x000fe200000010ff */
[----:B---3--:R2:W-:Y:S01]  /*2240*/  STS.128 [R0+UR8], R4 ;  /* 0x0000000400007988 */ /* 0x0085e20008000c08 */
[----:B------:R-:W-:Y:S02]  /*2250*/  F2FP.BF16.F32.PACK_AB R70, R73, R72 ;  /* 0x000000484946723e */ /* 0x000fe400000010ff */
[----:B------:R-:W-:Y:S02]  /*2260*/  F2FP.BF16.F32.PACK_AB R71, R75, R74 ;  /* 0x0000004a4b47723e */ /* 0x000fe400000010ff */
[----:B------:R-:W-:-:S02]  /*2270*/  F2FP.BF16.F32.PACK_AB R77, R79, R78 ;  /* 0x0000004e4f4d723e */ /* 0x000fc400000010ff */
[----:B------:R-:W-:Y:S01]  /*2280*/  F2FP.BF16.F32.PACK_AB R84, R85, R84 ;  /* 0x000000545554723e */ /* 0x000fe200000010ff */
[----:B------:R3:W-:Y:S01]  /*2290*/  STS.128 [R0+UR8+0x4000], R68 ;  /* 0x0040004400007988 */ /* 0x0007e20008000c08 */
[----:B------:R-:W-:Y:S02]  /*22a0*/  F2FP.BF16.F32.PACK_AB R14, R17, R16 ;  /* 0x00000010110e723e */ /* 0x000fe400000010ff */
[----:B------:R-:W-:Y:S02]  /*22b0*/  F2FP.BF16.F32.PACK_AB R15, R19, R18 ;  /* 0x00000012130f723e */ /* 0x000fe400000010ff */
[----:B------:R-:W-:Y:S02]  /*22c0*/  F2FP.BF16.F32.PACK_AB R21, R23, R22 ;  /* 0x000000161715723e */ /* 0x000fe400000010ff */
[----:B------:R-:W-:Y:S01]  /*22d0*/  F2FP.BF16.F32.PACK_AB R28, R29, R28 ;  /* 0x0000001c1d1c723e */ /* 0x000fe200000010ff */
[----:B------:R4:W-:Y:S01]  /*22e0*/  STS.128 [R2+UR8], R12 ;  /* 0x0000000c02007988 */ /* 0x0009e20008000c08 */
[----:B------:R-:W-:-:S02]  /*22f0*/  F2FP.BF16.F32.PACK_AB R78, R81, R80 ;  /* 0x00000050514e723e */ /* 0x000fc400000010ff */
[----:B------:R-:W-:Y:S02]  /*2300*/  F2FP.BF16.F32.PACK_AB R79, R83, R82 ;  /* 0x00000052534f723e */ /* 0x000fe400000010ff */
[----:B------:R-:W-:Y:S02]  /*2310*/  F2FP.BF16.F32.PACK_AB R85, R87, R86 ;  /* 0x000000565755723e */ /* 0x000fe400000010ff */
[----:B------:R-:W-:Y:S01]  /*2320*/  F2FP.BF16.F32.PACK_AB R92, R93, R92 ;  /* 0x0000005c5d5c723e */ /* 0x000fe200000010ff */
[----:B------:R4:W-:Y:S01]  /*2330*/  STS.128 [R2+UR8+0x4000], R76 ;  /* 0x0040004c02007988 */ /* 0x0009e20008000c08 */
[----:B------:R-:W-:Y:S02]  /*2340*/  F2FP.BF16.F32.PACK_AB R22, R25, R24 ;  /* 0x000000181916723e */ /* 0x000fe400000010ff */
[----:B------:R-:W-:Y:S02]  /*2350*/  F2FP.BF16.F32.PACK_AB R23, R27, R26 ;  /* 0x0000001a1b17723e */ /* 0x000fe400000010ff */
[----:B------:R-:W-:-:S02]  /*2360*/  F2FP.BF16.F32.PACK_AB R29, R31, R30 ;  /* 0x0000001e1f1d723e */ /* 0x000fc400000010ff */
[----:B------:R-:W-:Y:S01]  /*2370*/  F2FP.BF16.F32.PACK_AB R36, R37, R36 ;  /* 0x000000242524723e */ /* 0x000fe200000010ff */
[----:B------:R4:W-:Y:S01]  /*2380*/  STS.128 [R3+UR8], R20 ;  /* 0x0000001403007988 */ /* 0x0009e20008000c08 */
[----:B------:R-:W-:Y:S02]  /*2390*/  F2FP.BF16.F32.PACK_AB R86, R89, R88 ;  /* 0x000000585956723e */ /* 0x000fe400000010ff */
[----:B------:R-:W-:Y:S02]  /*23a0*/  F2FP.BF16.F32.PACK_AB R87, R91, R90 ;  /* 0x0000005a5b57723e */ /* 0x000fe400000010ff */
[----:B------:R-:W-:Y:S02]  /*23b0*/  F2FP.BF16.F32.PACK_AB R93, R95, R94 ;  /* 0x0000005e5f5d723e */ /* 0x000fe400000010ff */
[----:B------:R-:W-:Y:S01]  /*23c0*/  F2FP.BF16.F32.PACK_AB R100, R101, R100 ;  /* 0x000000646564723e */ /* 0x000fe200000010ff */
[----:B------:R4:W-:Y:S01]  /*23d0*/  STS.128 [R3+UR8+0x4000], R84 ;  /* 0x0040005403007988 */ /* 0x0009e20008000c08 */
        /* <DEDUP_REMOVED lines=8> */
[----:B------:R-:W-:Y:S02]  /*2460*/  LOP3.LUT R8, R0, 0x30, RZ, 0x3c, !PT ;  /* 0x0000003000087812 */ /* 0x000fe400078e3cff */
[----:B------:R-:W-:Y:S02]  /*2470*/  F2FP.BF16.F32.PACK_AB R38, R41, R40 ;  /* 0x000000282926723e */ /* 0x000fe400000010ff */
[----:B------:R-:W-:Y:S01]  /*2480*/  F2FP.BF16.F32.PACK_AB R39, R43, R42 ;  /* 0x0000002a2b27723e */ /* 0x000fe200000010ff */
[----:B------:R4:W-:Y:S01]  /*2490*/  STS.128 [R8+UR8], R28 ;  /* 0x0000001c08007988 */ /* 0x0009e20008000c08 */
[----:B------:R-:W-:Y:S02]  /*24a0*/  F2FP.BF16.F32.PACK_AB R45, R47, R46 ;  /* 0x0000002e2f2d723e */ /* 0x000fe400000010ff */
[----:B------:R-:W-:Y:S01]  /*24b0*/  F2FP.BF16.F32.PACK_AB R52, R53, R52 ;  /* 0x000000343534723e */ /* 0x000fe200000010ff */
[----:B------:R4:W-:Y:S01]  /*24c0*/  STS.128 [R8+UR8+0x4000], R92 ;  /* 0x0040005c08007988 */ /* 0x0009e20008000c08 */
[----:B------:R-:W-:-:S02]  /*24d0*/  F2FP.BF16.F32.PACK_AB R102, R105, R104 ;  /* 0x000000686966723e */ /* 0x000fc400000010ff */
[----:B------:R-:W-:Y:S02]  /*24e0*/  F2FP.BF16.F32.PACK_AB R103, R107, R106 ;  /* 0x0000006a6b67723e */ /* 0x000fe400000010ff */
[----:B------:R-:W-:Y:S02]  /*24f0*/  F2FP.BF16.F32.PACK_AB R109, R111, R110 ;  /* 0x0000006e6f6d723e */ /* 0x000fe400000010ff */
[----:B------:R-:W-:Y:S02]  /*2500*/  F2FP.BF16.F32.PACK_AB R116, R117, R116 ;  /* 0x000000747574723e */ /* 0x000fe400000010ff */
[----:B------:R-:W-:Y:S02]  /*2510*/  LOP3.LUT R9, R0, 0x40, RZ, 0x3c, !PT ;  /* 0x0000004000097812 */ /* 0x000fe400078e3cff */
[----:B------:R-:W-:Y:S02]  /*2520*/  F2FP.BF16.F32.PACK_AB R46, R49, R48 ;  /* 0x00000030312e723e */ /* 0x000fe400000010ff */
[----:B------:R-:W-:Y:S01]  /*2530*/  F2FP.BF16.F32.PACK_AB R47, R51, R50 ;  /* 0x00000032332f723e */ /* 0x000fe200000010ff */
[----:B------:R4:W-:Y:S01]  /*2540*/  STS.128 [R9+UR8], R36 ;  /* 0x0000002409007988 */ /* 0x0009e20008000c08 */
[----:B------:R-:W-:-:S02]  /*2550*/  F2FP.BF16.F32.PACK_AB R53, R55, R54 ;  /* 0x000000363735723e */ /* 0x000fc400000010ff */
[----:B------:R-:W-:Y:S01]  /*2560*/  F2FP.BF16.F32.PACK_AB R60, R61, R60 ;  /* 0x0000003c3d3c723e */ /* 0x000fe200000010ff */
[----:B------:R4:W-:Y:S01]  /*2570*/  STS.128 [R9+UR8+0x4000], R100 ;  /* 0x0040006409007988 */ /* 0x0009e20008000c08 */
[----:B------:R-:W-:Y:S02]  /*2580*/  F2FP.BF16.F32.PACK_AB R110, R113, R112 ;  /* 0x00000070716e723e */ /* 0x000fe400000010ff */
[----:B------:R-:W-:Y:S02]  /*2590*/  F2FP.BF16.F32.PACK_AB R111, R115, R114 ;  /* 0x00000072736f723e */ /* 0x000fe400000010ff */
[----:B------:R-:W-:Y:S02]  /*25a0*/  F2FP.BF16.F32.PACK_AB R117, R119, R118 ;  /* 0x000000767775723e */ /* 0x000fe400000010ff */
[----:B------:R-:W-:Y:S02]  /*25b0*/  F2FP.BF16.F32.PACK_AB R124, R125, R124 ;  /* 0x0000007c7d7c723e */ /* 0x000fe400000010ff */
[----:B------:R-:W-:-:S02]  /*25c0*/  LOP3.LUT R10, R0, 0x50, RZ, 0x3c, !PT ;  /* 0x00000050000a7812 */ /* 0x000fc400078e3cff */
[----:B------:R-:W-:Y:S02]  /*25d0*/  F2FP.BF16.F32.PACK_AB R54, R57, R56 ;  /* 0x000000383936723e */ /* 0x000fe400000010ff */
[----:B------:R-:W-:Y:S01]  /*25e0*/  F2FP.BF16.F32.PACK_AB R55, R59, R58 ;  /* 0x0000003a3b37723e */ /* 0x000fe200000010ff */
[----:B------:R4:W-:Y:S01]  /*25f0*/  STS.128 [R10+UR8], R44 ;  /* 0x0000002c0a007988 */ /* 0x0009e20008000c08 */
[----:B------:R-:W-:Y:S02]  /*2600*/  F2FP.BF16.F32.PACK_AB R61, R63, R62 ;  /* 0x0000003e3f3d723e */ /* 0x000fe400000010ff */
[----:B------:R-:W-:Y:S01]  /*2610*/  F2FP.BF16.F32.PACK_AB R118, R121, R120 ;  /* 0x000000787976723e */ /* 0x000fe200000010ff */
[----:B------:R4:W-:Y:S01]  /*2620*/  STS.128 [R10+UR8+0x4000], R108 ;  /* 0x0040006c0a007988 */ /* 0x0009e20008000c08 */
[----:B------:R-:W-:Y:S02]  /*2630*/  F2FP.BF16.F32.PACK_AB R119, R123, R122 ;  /* 0x0000007a7b77723e */ /* 0x000fe400000010ff */
[----:B------:R-:W-:-:S02]  /*2640*/  F2FP.BF16.F32.PACK_AB R125, R127, R126 ;  /* 0x0000007e7f7d723e */ /* 0x000fc400000010ff */
[C---:B--2---:R-:W-:Y:S02]  /*2650*/  LOP3.LUT R4, R0.reuse, 0x60, RZ, 0x3c, !PT ;  /* 0x0000006000047812 */ /* 0x044fe400078e3cff */
[----:B------:R-:W-:Y:S02]  /*2660*/  F2FP.BF16.F32.PACK_AB R62, R65, R64 ;  /* 0x00000040413e723e */ /* 0x000fe400000010ff */
[----:B------:R-:W-:Y:S01]  /*2670*/  F2FP.BF16.F32.PACK_AB R63, R67, R66 ;  /* 0x00000042433f723e */ /* 0x000fe200000010ff */
[----:B------:R4:W-:Y:S01]  /*2680*/  STS.128 [R4+UR8], R52 ;  /* 0x0000003404007988 */ /* 0x0009e20008000c08 */
[----:B------:R-:W-:Y:S02]  /*2690*/  F2FP.BF16.F32.PACK_AB R126, R129, R128 ;  /* 0x00000080817e723e */ /* 0x000fe400000010ff */
[----:B------:R-:W-:Y:S01]  /*26a0*/  F2FP.BF16.F32.PACK_AB R127, R131, R130 ;  /* 0x00000082837f723e */ /* 0x000fe200000010ff */
[----:B------:R4:W-:Y:S01]  /*26b0*/  STS.128 [R4+UR8+0x4000], R116 ;  /* 0x0040007404007988 */ /* 0x0009e20008000c08 */
[----:B---3--:R-:W-:-:S05]  /*26c0*/  LOP3.LUT R0, R0, 0x70, RZ, 0x3c, !PT ;  /* 0x0000007000007812 */ /* 0x008fca00078e3cff */
[----:B------:R4:W-:Y:S04]  /*26d0*/  STS.128 [R0+UR8], R60 ;  /* 0x0000003c00007988 */ /* 0x0009e80008000c08 */
[----:B------:R4:W-:Y:S01]  /*26e0*/  STS.128 [R0+UR8+0x4000], R124 ;  /* 0x0040007c00007988 */ /* 0x0009e20008000c08 */
[----:B------:R2:W-:Y:S06]  /*26f0*/  MEMBAR.ALL.CTA ;  /* 0x0000000000007992 */ /* 0x0005ec0000008000 */
[----:B--2---:R-:W2:Y:S02]  /*2700*/  FENCE.VIEW.ASYNC.S ;  /* 0x00000000000073c6 */ /* 0x004ea40000000000 */
[----:B--2---:R-:W-:Y:S06]  /*2710*/  BAR.SYNC.DEFER_BLOCKING 0x0 ;  /* 0x0000000000007b1d */ /* 0x004fec0000010000 */
[----:B------:R4:W-:Y:S01]  /*2720*/  @UP1 UTMASTG.2D [UR24], [UR14] ;  /* 0x000000180e0013b5 */ /* 0x0009e20008008000 */
[----:B------:R0:W-:Y:S01]  /*2730*/  UTMACMDFLUSH ;  /* 0x00000000000079b7 */ /* 0x0001e20000000000 */
[----:B------:R-:W-:-:S04]  /*2740*/  DEPBAR.LE SB0, 0x0 ;  /* 0x000080000000791a */ /* 0x000fc80000000000 */
[----:B------:R-:W-:Y:S08]  /*2750*/  BAR.SYNC.DEFER_BLOCKING 0x0 ;  /* 0x0000000000007b1d */ /* 0x000ff00000010000 */
[----:B------:R-:W-:Y:S06]  /*2760*/  BAR.SYNC.DEFER_BLOCKING 0x0 ;  /* 0x0000000000007b1d */ /* 0x000fec0000010000 */
[----:B----4-:R-:W-:Y:S05]  /*2770*/  @P2 BRA `(.L_x_63) ;  /* 0x0000000000a02947 */ /* 0x010fea0003800000 */
[----:B------:R-:W2:Y:S01]  /*2780*/  S2UR UR5, SR_CgaCtaId ;  /* 0x00000000000579c3 */ /* 0x000ea20000008800 */
[----:B------:R-:W-:Y:S01]  /*2790*/  NOP ;  /* 0x0000000000007918 */ /* 0x000fe20000000000 */
[----:B------:R-:W-:Y:S01]  /*27a0*/  UMOV UR4, 0x50 ;  /* 0x0000005000047882 */ /* 0x000fe20000000000 */
[----:B------:R-:W-:Y:S02]  /*27b0*/  IMAD.U32 R0, RZ, RZ, UR27 ;  /* 0x0000001bff007e24 */ /* 0x000fe4000f8e00ff */
[----:B------:R-:W-:Y:S02]  /*27c0*/  IMAD.MOV.U32 R3, RZ, RZ, 0xf ;  /* 0x0000000fff037424 */ /* 0x000fe400078e00ff */
[----:B------:R-:W-:Y:S01]  /*27d0*/  IMAD.MOV.U32 R7, RZ, RZ, 0x1 ;  /* 0x00000001ff077424 */ /* 0x000fe200078e00ff */
[----:B------:R-:W-:-:S04]  /*27e0*/  LOP3.LUT R0, R0, 0xffff, RZ, 0xc0, !PT ;  /* 0x0000ffff00007812 */ /* 0x000fc800078ec0ff */
[----:B------:R-:W-:-:S05]  /*27f0*/  SHF.R.U32.HI R0, RZ, 0x5, R0 ;  /* 0x00000005ff007819 */ /* 0x000fca0000011600 */
[----:B------:R-:W-:Y:S01]  /*2800*/  VIADD R2, R0, 0x10 ;  /* 0x0000001000027836 */ /* 0x000fe20000000000 */
[----:B------:R-:W-:Y:S01]  /*2810*/  SHF.L.U32 R0, R3, R0, RZ ;  /* 0x0000000003007219 */ /* 0x000fe200000006ff */
[----:B--2---:R-:W-:-:S03]  /*2820*/  ULEA UR6, UR5, UR4, 0x18 ;  /* 0x0000000405067291 */ /* 0x004fc6000f8ec0ff */
[----:B------:R-:W-:-:S04]  /*2830*/  SHF.L.U32 R3, R7, R2, RZ ;  /* 0x0000000207037219 */ /* 0x000fc800000006ff */
[----:B------:R-:W-:Y:S02]  /*2840*/  LOP3.LUT R0, R3, R0, RZ, 0xfc, !PT ;  /* 0x0000000003007212 */ /* 0x000fe400078efcff */
[----:B------:R-:W2:Y:S02]  /*2850*/  LDS R5, [UR6] ;  /* 0x00000006ff057984 */ /* 0x000ea40008000800 */
[C---:B------:R-:W-:Y:S02]  /*2860*/  LOP3.LUT R2, R0.reuse, 0xffff, RZ, 0xc0, !PT ;  /* 0x0000ffff00027812 */ /* 0x040fe400078ec0ff */
[----:B--2---:R-:W-:-:S04]  /*2870*/  LOP3.LUT R3, R0, 0xffff, R5, 0x80, !PT ;  /* 0x0000ffff00037812 */ /* 0x004fc800078e8005 */
[----:B------:R-:W-:-:S13]  /*2880*/  ISETP.NE.AND P0, PT, R3, R2, PT ;  /* 0x000000020300720c */ /* 0x000fda0003f05270 */
[----:B------:R-:W-:Y:S05]  /*2890*/  @P0 BRA `(.L_x_64) ;  /* 0x0000000000500947 */ /* 0x000fea0003800000 */
[----:B------:R-:W-:Y:S02]  /*28a0*/  SHF.R.U32.HI R5, RZ, 0x10, R5 ;  /* 0x00000010ff057819 */ /* 0x000fe40000011605 */
[----:B------:R-:W-:-:S04]  /*28b0*/  SHF.R.U32.HI R2, RZ, 0x10, R0 ;  /* 0x00000010ff027819 */ /* 0x000fc80000011600 */
[----:B------:R-:W-:-:S04]  /*28c0*/  LOP3.LUT R5, R5, R2, RZ, 0xc0, !PT ;  /* 0x0000000205057212 */ /* 0x000fc800078ec0ff */
[----:B------:R-:W-:-:S13]  /*28d0*/  ISETP.NE.AND P0, PT, R5, R2, PT ;  /* 0x000000020500720c */ /* 0x000fda0003f05270 */
[----:B------:R-:W-:Y:S05]  /*28e0*/  @P0 BRA `(.L_x_65) ;  /* 0x0000000000300947 */ /* 0x000fea0003800000 */
[----:B------:R-:W-:Y:S01]  /*28f0*/  R2UR UR4, R0 ;  /* 0x00000000000472ca */ /* 0x000fe200000e0000 */
[----:B------:R-:W-:Y:S01]  /*2900*/  VOTEU.ANY UR5, UPT, PT ;  /* 0x0000000000057886 */ /* 0x000fe200038e0100 */
[----:B------:R-:W2:Y:S01]  /*2910*/  S2R R0, SR_LANEID ;  /* 0x0000000000007919 */ /* 0x000ea20000000000 */
[----:B------:R-:W-:-:S10]  /*2920*/  UFLO.U32 UR5, UR5 ;  /* 0x00000005000572bd */ /* 0x000fd400080e0000 */
[----:B------:R-:W-:-:S06]  /*2930*/  ULOP3.LUT UR4, URZ, UR4, URZ, 0x33, !UPT ;  /* 0x00000004ff047292 */ /* 0x000fcc000f8e33ff */
[----:B------:R-:W-:-:S04]  /*2940*/  IMAD.U32 R2, RZ, RZ, UR4 ;  /* 0x00000004ff027e24 */ /* 0x000fc8000f8e00ff */
[----:B------:R-:W3:Y:S02]  /*2950*/  REDUX UR7, R2 ;  /* 0x00000000020773c4 */ /* 0x000ee40000000000 */
[----:B------:R4:W-:Y:S01]  /*2960*/  UTCATOMSWS.AND URZ, UR4 ;  /* 0x0000000400ff79e3 */ /* 0x0009e20008000000 */
[----:B--2---:R-:W-:Y:S01]  /*2970*/  ISETP.EQ.U32.AND P0, PT, R0, UR5, PT ;  /* 0x0000000500007c0c */ /* 0x004fe2000bf02070 */
[----:B---3--:R-:W-:-:S12]  /*2980*/  IMAD.U32 R0, RZ, RZ, UR7 ;  /* 0x00000007ff007e24 */ /* 0x008fd8000f8e00ff */
[----:B------:R4:W-:Y:S01]  /*2990*/  @P0 ATOMS.AND RZ, [UR6], R0 ;  /* 0x00000000ffff098c */ /* 0x0009e2000a800006 */
[----:B------:R-:W-:Y:S05]  /*29a0*/  BRA `(.L_x_63) ;  /* 0x0000000000147947 */ /* 0x000fea0003800000 */
.L_x_65:
[----:B------:R-:W-:-:S07]  /*29b0*/  MOV R2, 0x29d0 ;  /* 0x000029d000027802 */ /* 0x000fce0000000f00 */
[----:B-1----:R-:W-:Y:S05]  /*29c0*/  CALL.REL.NOINC `($__internal_0_$__cuda_sm10x_tcgen05_guardrail_trap_col_being_dealloced_not_returned_by_alloc) ;  /* 0x0000000000447944 */ /* 0x002fea0003c00000 */
[----:B------:R-:W-:Y:S05]  /*29d0*/  BRA `(.L_x_63) ;  /* 0x0000000000087947 */ /* 0x000fea0003800000 */
.L_x_64:
[----:B------:R-:W-:-:S07]  /*29e0*/  MOV R2, 0x2a00 ;  /* 0x00002a0000027802 */ /* 0x000fce0000000f00 */
[----:B-1----:R-:W-:Y:S05]  /*29f0*/  CALL.REL.NOINC `($__internal_2_$__cuda_sm10x_tcgen05_guardrail_trap_unallocated_columns_being_dealloced) ;  /* 0x0000000000507944 */ /* 0x002fea0003c00000 */
.L_x_63:
[----:B------:R-:W-:Y:S01]  /*2a00*/  NOP ;  /* 0x0000000000007918 */ /* 0x000fe20000000000 */
[----:B----4-:R-:W-:Y:S05]  /*2a10*/  EXIT ;  /* 0x000000000000794d */ /* 0x010fea0003800000 */
.L_x_54:
[----:B------:R-:W2:Y:S02]  /*2a20*/  SYNCS.PHASECHK.TRANS64.TRYWAIT P0, [UR8+0x8000], RZ ;  /* 0x008000ffff0075a7 */ /* 0x000ea40008001108 */
[----:B--2---:R-:W-:Y:S05]  /*2a30*/  @!P0 BRA `(.L_x_54) ;  /* 0xfffffffc00f88947 */ /* 0x004fea000383ffff */
[----:B------:R-:W-:Y:S05]  /*2a40*/  BRA `(.L_x_66) ;  /* 0xfffffff000247947 */ /* 0x000fea000383ffff */
.L_x_56:
[----:B------:R-:W2:Y:S02]  /*2a50*/  SYNCS.PHASECHK.TRANS64.TRYWAIT P1, [UR8+0x8010], RZ ;  /* 0x008010ffff0075a7 */ /* 0x000ea40008021108 */
[----:B--2---:R-:W-:Y:S05]  /*2a60*/  @!P1 BRA `(.L_x_56) ;  /* 0xfffffffc00f89947 */ /* 0x004fea000383ffff */
[----:B------:R-:W-:Y:S05]  /*2a70*/  BRA `(.L_x_67) ;  /* 0xfffffff000807947 */ /* 0x000fea000383ffff */
.L_x_57:
[----:B------:R-:W3:Y:S02]  /*2a80*/  SYNCS.PHASECHK.TRANS64.TRYWAIT P0, [UR8+0x8000], R3 ;  /* 0x00800003ff0075a7 */ /* 0x000ee40008001108 */
[----:B---3--:R-:W-:Y:S05]  /*2a90*/  @!P0 BRA `(.L_x_57) ;  /* 0xfffffffc00f88947 */ /* 0x008fea000383ffff */
[----:B------:R-:W-:Y:S05]  /*2aa0*/  BRA `(.L_x_68) ;  /* 0xfffffff000ec7947 */ /* 0x000fea000383ffff */
.L_x_59:
[----:B------:R-:W3:Y:S02]  /*2ab0*/  SYNCS.PHASECHK.TRANS64.TRYWAIT P0, [UR8+0x8010], R3 ;  /* 0x00801003ff0075a7 */ /* 0x000ee40008001108 */
[----:B---3--:R-:W-:Y:S05]  /*2ac0*/  @!P0 BRA `(.L_x_59) ;  /* 0xfffffffc00f88947 */ /* 0x008fea000383ffff */
[----:B------:R-:W-:Y:S05]  /*2ad0*/  BRA `(.L_x_69) ;  /* 0xfffffff4003c7947 */ /* 0x000fea000383ffff */
        .weak           $__internal_0_$__cuda_sm10x_tcgen05_guardrail_trap_col_being_dealloced_not_returned_by_alloc
        .type           $__internal_0_$__cuda_sm10x_tcgen05_guardrail_trap_col_being_dealloced_not_returned_by_alloc,@function
        .size           $__internal_0_$__cuda_sm10x_tcgen05_guardrail_trap_col_being_dealloced_not_returned_by_alloc,($__internal_1_$__cuda_sm10x_tcgen05_guardrail_trap_phase_invalid_during_alloc - $__internal_0_$__cuda_sm10x_tcgen05_guardrail_trap_col_being_dealloced_not_returned_by_alloc)
$__internal_0_$__cuda_sm10x_tcgen05_guardrail_trap_col_being_dealloced_not_returned_by_alloc:
[----:B------:R-:W-:Y:S05]  /*2ae0*/  BPT.TRAP 0x1 ;  /* 0x000000040000795c */ /* 0x000fea0000300000 */
[----:B------:R-:W-:-:S04]  /*2af0*/  IMAD.MOV.U32 R3, RZ, RZ, 0x0 ;  /* 0x00000000ff037424 */ /* 0x000fc800078e00ff */
[----:B------:R-:W-:Y:S05]  /*2b00*/  RET.REL.NODEC R2 `(gluon_tcgen05) ;  /* 0xffffffd4023c7950 */ /* 0x000fea0003c3ffff */
        .weak           $__internal_1_$__cuda_sm10x_tcgen05_guardrail_trap_phase_invalid_during_alloc
        .type           $__internal_1_$__cuda_sm10x_tcgen05_guardrail_trap_phase_invalid_during_alloc,@function
        .size           $__internal_1_$__cuda_sm10x_tcgen05_guardrail_trap_phase_invalid_during_alloc,($__internal_2_$__cuda_sm10x_tcgen05_guardrail_trap_unallocated_columns_being_dealloced - $__internal_1_$__cuda_sm10x_tcgen05_guardrail_trap_phase_invalid_during_alloc)
$__internal_1_$__cuda_sm10x_tcgen05_guardrail_trap_phase_invalid_during_alloc:
[----:B------:R-:W-:Y:S05]  /*2b10*/  BPT.TRAP 0x1 ;  /* 0x000000040000795c */ /* 0x000fea0000300000 */
[----:B------:R-:W-:-:S04]  /*2b20*/  IMAD.MOV.U32 R3, RZ, RZ, 0x0 ;  /* 0x00000000ff037424 */ /* 0x000fc800078e00ff */
[----:B------:R-:W-:Y:S05]  /*2b30*/  RET.REL.NODEC R2 `(gluon_tcgen05) ;  /* 0xffffffd402307950 */ /* 0x000fea0003c3ffff */
        .weak           $__internal_2_$__cuda_sm10x_tcgen05_guardrail_trap_unallocated_columns_being_dealloced
        .type           $__internal_2_$__cuda_sm10x_tcgen05_guardrail_trap_unallocated_columns_being_dealloced,@function
        .size           $__internal_2_$__cuda_sm10x_tcgen05_guardrail_trap_unallocated_columns_being_dealloced,(.L_x_73 - $__internal_2_$__cuda_sm10x_tcgen05_guardrail_trap_unallocated_columns_being_dealloced)
$__internal_2_$__cuda_sm10x_tcgen05_guardrail_trap_unallocated_columns_being_dealloced:
[----:B------:R-:W-:Y:S05]  /*2b40*/  BPT.TRAP 0x1 ;  /* 0x000000040000795c */ /* 0x000fea0000300000 */
[----:B------:R-:W-:-:S04]  /*2b50*/  IMAD.MOV.U32 R3, RZ, RZ, 0x0 ;  /* 0x00000000ff037424 */ /* 0x000fc800078e00ff */
[----:B------:R-:W-:Y:S05]  /*2b60*/  RET.REL.NODEC R2 `(gluon_tcgen05) ;  /* 0xffffffd402247950 */ /* 0x000fea0003c3ffff */
.L_x_70:
[----:B------:R-:W-:-:S00]  /*2b70*/  BRA `(.L_x_70) ;  /* 0xfffffffc00fc7947 */ /* 0x000fc0000383ffff */
[----:B------:R-:W-:-:S00]  /*2b80*/  NOP ;  /* 0x0000000000007918 */ /* 0x000fc00000000000 */
[----:B------:R-:W-:-:S00]  /*2b90*/  NOP ;  /* 0x0000000000007918 */ /* 0x000fc00000000000 */
[----:B------:R-:W-:-:S00]  /*2ba0*/  NOP ;  /* 0x0000000000007918 */ /* 0x000fc00000000000 */
[----:B------:R-:W-:-:S00]  /*2bb0*/  NOP ;  /* 0x0000000000007918 */ /* 0x000fc00000000000 */
[----:B------:R-:W-:-:S00]  /*2bc0*/  NOP ;  /* 0x0000000000007918 */ /* 0x000fc00000000000 */
[----:B------:R-:W-:-:S00]  /*2bd0*/  NOP ;  /* 0x0000000000007918 */ /* 0x000fc00000000000 */
[----:B------:R-:W-:-:S00]  /*2be0*/  NOP ;  /* 0x0000000000007918 */ /* 0x000fc00000000000 */
[----:B------:R-:W-:-:S00]  /*2bf0*/  NOP ;  /* 0x0000000000007918 */ /* 0x000fc00000000000 */
.L_x_73:


//--------------------- .nv.shared.gluon_tcgen05  --------------------------
	.section	.nv.shared.gluon_tcgen05,"aw",@nobits
	.sectionflags	@""
	.align	16
	.zero		1024


//--------------------- .nv.shared.reserved.0     --------------------------
	.section	.nv.shared.reserved.0,"aw",@nobits
	.align	8
	.weak		__nv_reservedSMEM_offset_0_alias
	.size		__nv_reservedSMEM_offset_0_alias, 0, 64
	.other		__nv_reservedSMEM_offset_0_alias,@"STO_CUDA_RESERVED_SHARED STV_DEFAULT"
__nv_reservedSMEM_offset_0_alias:
	.zero		0
.nv.shared.reserved.0:
	.zero		64
	.weak		__nv_reservedSMEM_allocation_phase
	.type		__nv_reservedSMEM_allocation_phase,@object
	.size		__nv_reservedSMEM_allocation_phase,(.L_0 - __nv_reservedSMEM_allocation_phase)
__nv_reservedSMEM_allocation_phase:
	.zero		1
.L_0:
	.zero		7
	.weak		__nv_reservedSMEM_devtool_atexit_pc
	.type		__nv_reservedSMEM_devtool_atexit_pc,@object
	.size		__nv_reservedSMEM_devtool_atexit_pc,(__nv_reservedSMEM_allocation_mask - __nv_reservedSMEM_devtool_atexit_pc)
__nv_reservedSMEM_devtool_atexit_pc:
	.zero		8
	.weak		__nv_reservedSMEM_allocation_mask
	.type		__nv_reservedSMEM_allocation_mask,@object
	.size		__nv_reservedSMEM_allocation_mask,(.L_2 - __nv_reservedSMEM_allocation_mask)
__nv_reservedSMEM_allocation_mask:
	.zero		4
.L_2:


//--------------------- .nv.constant0.gluon_tcgen05 --------------------------
	.section	.nv.constant0.gluon_tcgen05,"a",@progbits
	.sectionflags	@""
	.align	4
.nv.constant0.gluon_tcgen05:
	.zero		976


//--------------------- SYMBOLS --------------------------

	.type		.nv.reservedSmem.offset0,@object
	.size		.nv.reservedSmem.offset0,0x4
	.type		.nv.reservedSmem.cap,@object
	.size		.nv.reservedSmem.cap,0x4
